//
// Generated by NVIDIA NVVM Compiler
//
// Compiler Build ID: CL-36424714
// Cuda compilation tools, release 13.0, V13.0.88
// Based on NVVM 20.0.0
//

.version 9.0
.target sm_100
.address_size 64

	// .globl	_Z9volumerhsILi5ELi125ELi5EEvPfPKfS2_fS2_i
// _ZZ9volumerhsILi5ELi125ELi5EEvPfPKfS2_fS2_iE3s_D has been demoted
// _ZZ9volumerhsILi5ELi125ELi5EEvPfPKfS2_fS2_iE3s_F has been demoted
// _ZZ9volumerhsILi5ELi125ELi5EEvPfPKfS2_fS2_iE3s_G has been demoted

.visible .entry _Z9volumerhsILi5ELi125ELi5EEvPfPKfS2_fS2_i(
	.param .u64 .ptr .align 1 _Z9volumerhsILi5ELi125ELi5EEvPfPKfS2_fS2_i_param_0,
	.param .u64 .ptr .align 1 _Z9volumerhsILi5ELi125ELi5EEvPfPKfS2_fS2_i_param_1,
	.param .u64 .ptr .align 1 _Z9volumerhsILi5ELi125ELi5EEvPfPKfS2_fS2_i_param_2,
	.param .f32 _Z9volumerhsILi5ELi125ELi5EEvPfPKfS2_fS2_i_param_3,
	.param .u64 .ptr .align 1 _Z9volumerhsILi5ELi125ELi5EEvPfPKfS2_fS2_i_param_4,
	.param .u32 _Z9volumerhsILi5ELi125ELi5EEvPfPKfS2_fS2_i_param_5
)
{
	.reg .b32 	%r<27>;
	.reg .b32 	%f<1288>;
	.reg .b64 	%rd<26>;
	// demoted variable
	.shared .align 4 .b8 _ZZ9volumerhsILi5ELi125ELi5EEvPfPKfS2_fS2_iE3s_D[100];
	// demoted variable
	.shared .align 4 .b8 _ZZ9volumerhsILi5ELi125ELi5EEvPfPKfS2_fS2_iE3s_F[500];
	// demoted variable
	.shared .align 4 .b8 _ZZ9volumerhsILi5ELi125ELi5EEvPfPKfS2_fS2_iE3s_G[500];
	ld.param.u64 	%rd1, [_Z9volumerhsILi5ELi125ELi5EEvPfPKfS2_fS2_i_param_0];
	ld.param.u64 	%rd2, [_Z9volumerhsILi5ELi125ELi5EEvPfPKfS2_fS2_i_param_1];
	ld.param.u64 	%rd3, [_Z9volumerhsILi5ELi125ELi5EEvPfPKfS2_fS2_i_param_2];
	ld.param.f32 	%f1, [_Z9volumerhsILi5ELi125ELi5EEvPfPKfS2_fS2_i_param_3];
	ld.param.u64 	%rd4, [_Z9volumerhsILi5ELi125ELi5EEvPfPKfS2_fS2_i_param_4];
	cvta.to.global.u64 	%rd5, %rd2;
	cvta.to.global.u64 	%rd6, %rd1;
	cvta.to.global.u64 	%rd7, %rd3;
	cvta.to.global.u64 	%rd8, %rd4;
	mov.u32 	%r1, %ctaid.x;
	mov.u32 	%r2, %tid.y;
	mov.u32 	%r3, %tid.x;
	mad.lo.s32 	%r4, %r2, 5, %r3;
	mul.wide.u32 	%rd9, %r4, 4;
	add.s64 	%rd10, %rd8, %rd9;
	ld.global.nc.f32 	%f2, [%rd10];
	mul.lo.s32 	%r5, %r2, 20;
	mov.u32 	%r6, _ZZ9volumerhsILi5ELi125ELi5EEvPfPKfS2_fS2_iE3s_D;
	add.s32 	%r7, %r6, %r5;
	shl.b32 	%r8, %r3, 2;
	add.s32 	%r9, %r7, %r8;
	st.shared.f32 	[%r9], %f2;
	mul.lo.s32 	%r10, %r3, 100;
	mov.u32 	%r11, _ZZ9volumerhsILi5ELi125ELi5EEvPfPKfS2_fS2_iE3s_F;
	add.s32 	%r12, %r11, %r5;
	add.s32 	%r13, %r12, %r10;
	mov.u32 	%r14, _ZZ9volumerhsILi5ELi125ELi5EEvPfPKfS2_fS2_iE3s_G;
	add.s32 	%r15, %r14, %r10;
	add.s32 	%r16, %r15, %r5;
	bar.sync 	0;
	mad.lo.s32 	%r17, %r1, 1750, %r4;
	mul.wide.u32 	%rd11, %r17, 4;
	add.s64 	%rd12, %rd7, %rd11;
	ld.global.nc.f32 	%f3, [%rd12+4500];
	ld.global.nc.f32 	%f4, [%rd12];
	ld.global.nc.f32 	%f5, [%rd12+1500];
	ld.global.nc.f32 	%f6, [%rd12+3000];
	ld.global.nc.f32 	%f7, [%rd12+500];
	ld.global.nc.f32 	%f8, [%rd12+2000];
	ld.global.nc.f32 	%f9, [%rd12+3500];
	ld.global.nc.f32 	%f10, [%rd12+1000];
	ld.global.nc.f32 	%f11, [%rd12+2500];
	ld.global.nc.f32 	%f12, [%rd12+4000];
	ld.global.nc.f32 	%f13, [%rd12+6500];
	mad.lo.s32 	%r18, %r1, -1125, %r17;
	mul.wide.u32 	%rd13, %r18, 4;
	add.s64 	%rd14, %rd5, %rd13;
	ld.global.nc.f32 	%f14, [%rd14];
	ld.global.nc.f32 	%f15, [%rd14+500];
	ld.global.nc.f32 	%f16, [%rd14+1000];
	ld.global.nc.f32 	%f17, [%rd14+1500];
	ld.global.nc.f32 	%f18, [%rd14+2000];
	mul.f32 	%f19, %f16, %f16;
	fma.rn.f32 	%f20, %f15, %f15, %f19;
	fma.rn.f32 	%f21, %f17, %f17, %f20;
	add.f32 	%f22, %f14, %f14;
	div.rn.f32 	%f23, %f21, %f22;
	sub.f32 	%f24, %f18, %f23;
	mul.f32 	%f25, %f1, %f14;
	mul.f32 	%f26, %f13, %f25;
	sub.f32 	%f27, %f24, %f26;
	mul.f32 	%f28, %f27, 0f3ECCCCCD;
	rcp.rn.f32 	%f29, %f14;
	mul.f32 	%f30, %f29, %f15;
	fma.rn.f32 	%f31, %f15, %f30, %f28;
	mul.f32 	%f32, %f30, %f16;
	mul.f32 	%f33, %f30, %f17;
	add.f32 	%f34, %f18, %f28;
	mul.f32 	%f35, %f30, %f34;
	mul.f32 	%f36, %f29, %f16;
	mul.f32 	%f37, %f15, %f36;
	fma.rn.f32 	%f38, %f16, %f36, %f28;
	mul.f32 	%f39, %f36, %f17;
	mul.f32 	%f40, %f36, %f34;
	mul.f32 	%f41, %f29, %f17;
	mul.f32 	%f42, %f15, %f41;
	mul.f32 	%f43, %f16, %f41;
	fma.rn.f32 	%f44, %f17, %f41, %f28;
	mul.f32 	%f45, %f41, %f34;
	mul.f32 	%f46, %f5, %f16;
	fma.rn.f32 	%f47, %f4, %f15, %f46;
	fma.rn.f32 	%f48, %f6, %f17, %f47;
	mul.f32 	%f49, %f3, %f48;
	st.shared.f32 	[%r13], %f49;
	mul.f32 	%f50, %f4, %f31;
	fma.rn.f32 	%f51, %f5, %f37, %f50;
	fma.rn.f32 	%f52, %f6, %f42, %f51;
	mul.f32 	%f53, %f3, %f52;
	st.shared.f32 	[%r13+4], %f53;
	mul.f32 	%f54, %f5, %f38;
	fma.rn.f32 	%f55, %f4, %f32, %f54;
	fma.rn.f32 	%f56, %f6, %f43, %f55;
	mul.f32 	%f57, %f3, %f56;
	st.shared.f32 	[%r13+8], %f57;
	mul.f32 	%f58, %f5, %f39;
	fma.rn.f32 	%f59, %f4, %f33, %f58;
	fma.rn.f32 	%f60, %f6, %f44, %f59;
	mul.f32 	%f61, %f3, %f60;
	st.shared.f32 	[%r13+12], %f61;
	mul.f32 	%f62, %f5, %f40;
	fma.rn.f32 	%f63, %f4, %f35, %f62;
	fma.rn.f32 	%f64, %f6, %f45, %f63;
	mul.f32 	%f65, %f3, %f64;
	st.shared.f32 	[%r13+16], %f65;
	mul.f32 	%f66, %f8, %f16;
	fma.rn.f32 	%f67, %f7, %f15, %f66;
	fma.rn.f32 	%f68, %f9, %f17, %f67;
	mul.f32 	%f69, %f3, %f68;
	st.shared.f32 	[%r16], %f69;
	mul.f32 	%f70, %f7, %f31;
	fma.rn.f32 	%f71, %f8, %f37, %f70;
	fma.rn.f32 	%f72, %f9, %f42, %f71;
	mul.f32 	%f73, %f3, %f72;
	st.shared.f32 	[%r16+4], %f73;
	mul.f32 	%f74, %f8, %f38;
	fma.rn.f32 	%f75, %f7, %f32, %f74;
	fma.rn.f32 	%f76, %f9, %f43, %f75;
	mul.f32 	%f77, %f3, %f76;
	st.shared.f32 	[%r16+8], %f77;
	mul.f32 	%f78, %f8, %f39;
	fma.rn.f32 	%f79, %f7, %f33, %f78;
	fma.rn.f32 	%f80, %f9, %f44, %f79;
	mul.f32 	%f81, %f3, %f80;
	st.shared.f32 	[%r16+12], %f81;
	mul.f32 	%f82, %f8, %f40;
	fma.rn.f32 	%f83, %f7, %f35, %f82;
	fma.rn.f32 	%f84, %f9, %f45, %f83;
	mul.f32 	%f85, %f3, %f84;
	st.shared.f32 	[%r16+16], %f85;
	mul.f32 	%f86, %f11, %f16;
	fma.rn.f32 	%f87, %f10, %f15, %f86;
	fma.rn.f32 	%f88, %f12, %f17, %f87;
	mul.f32 	%f89, %f3, %f88;
	mul.f32 	%f90, %f10, %f31;
	fma.rn.f32 	%f91, %f11, %f37, %f90;
	fma.rn.f32 	%f92, %f12, %f42, %f91;
	mul.f32 	%f93, %f3, %f92;
	mul.f32 	%f94, %f11, %f38;
	fma.rn.f32 	%f95, %f10, %f32, %f94;
	fma.rn.f32 	%f96, %f12, %f43, %f95;
	mul.f32 	%f97, %f3, %f96;
	mul.f32 	%f98, %f11, %f39;
	fma.rn.f32 	%f99, %f10, %f33, %f98;
	fma.rn.f32 	%f100, %f12, %f44, %f99;
	mul.f32 	%f101, %f3, %f100;
	mul.f32 	%f102, %f11, %f40;
	fma.rn.f32 	%f103, %f10, %f35, %f102;
	fma.rn.f32 	%f104, %f12, %f45, %f103;
	mul.f32 	%f105, %f3, %f104;
	ld.shared.f32 	%f106, [_ZZ9volumerhsILi5ELi125ELi5EEvPfPKfS2_fS2_iE3s_D];
	fma.rn.f32 	%f107, %f89, %f106, 0f00000000;
	fma.rn.f32 	%f108, %f93, %f106, 0f00000000;
	fma.rn.f32 	%f109, %f97, %f106, 0f00000000;
	fma.rn.f32 	%f110, %f101, %f106, 0f00000000;
	fma.rn.f32 	%f111, %f105, %f106, 0f00000000;
	ld.shared.f32 	%f112, [_ZZ9volumerhsILi5ELi125ELi5EEvPfPKfS2_fS2_iE3s_D+4];
	fma.rn.f32 	%f113, %f89, %f112, 0f00000000;
	fma.rn.f32 	%f114, %f93, %f112, 0f00000000;
	fma.rn.f32 	%f115, %f97, %f112, 0f00000000;
	fma.rn.f32 	%f116, %f101, %f112, 0f00000000;
	fma.rn.f32 	%f117, %f105, %f112, 0f00000000;
	ld.shared.f32 	%f118, [_ZZ9volumerhsILi5ELi125ELi5EEvPfPKfS2_fS2_iE3s_D+8];
	fma.rn.f32 	%f119, %f89, %f118, 0f00000000;
	fma.rn.f32 	%f120, %f93, %f118, 0f00000000;
	fma.rn.f32 	%f121, %f97, %f118, 0f00000000;
	fma.rn.f32 	%f122, %f101, %f118, 0f00000000;
	fma.rn.f32 	%f123, %f105, %f118, 0f00000000;
	ld.shared.f32 	%f124, [_ZZ9volumerhsILi5ELi125ELi5EEvPfPKfS2_fS2_iE3s_D+12];
	fma.rn.f32 	%f125, %f89, %f124, 0f00000000;
	fma.rn.f32 	%f126, %f93, %f124, 0f00000000;
	fma.rn.f32 	%f127, %f97, %f124, 0f00000000;
	fma.rn.f32 	%f128, %f101, %f124, 0f00000000;
	fma.rn.f32 	%f129, %f105, %f124, 0f00000000;
	ld.shared.f32 	%f130, [_ZZ9volumerhsILi5ELi125ELi5EEvPfPKfS2_fS2_iE3s_D+16];
	fma.rn.f32 	%f131, %f89, %f130, 0f00000000;
	fma.rn.f32 	%f132, %f93, %f130, 0f00000000;
	fma.rn.f32 	%f133, %f97, %f130, 0f00000000;
	fma.rn.f32 	%f134, %f101, %f130, 0f00000000;
	fma.rn.f32 	%f135, %f105, %f130, 0f00000000;
	mul.f32 	%f136, %f3, %f14;
	mul.f32 	%f137, %f1, %f136;
	sub.f32 	%f138, %f110, %f137;
	bar.sync 	0;
	add.s32 	%r19, %r6, %r8;
	ld.shared.f32 	%f139, [%r19];
	shl.b32 	%r20, %r2, 4;
	sub.s32 	%r21, %r7, %r20;
	ld.shared.f32 	%f140, [%r21];
	ld.shared.f32 	%f141, [%r12];
	fma.rn.f32 	%f142, %f139, %f141, %f107;
	ld.shared.f32 	%f143, [%r15];
	fma.rn.f32 	%f144, %f140, %f143, %f142;
	ld.shared.f32 	%f145, [%r12+4];
	fma.rn.f32 	%f146, %f139, %f145, %f108;
	ld.shared.f32 	%f147, [%r15+4];
	fma.rn.f32 	%f148, %f140, %f147, %f146;
	ld.shared.f32 	%f149, [%r12+8];
	fma.rn.f32 	%f150, %f139, %f149, %f109;
	ld.shared.f32 	%f151, [%r15+8];
	fma.rn.f32 	%f152, %f140, %f151, %f150;
	ld.shared.f32 	%f153, [%r12+12];
	fma.rn.f32 	%f154, %f139, %f153, %f138;
	ld.shared.f32 	%f155, [%r15+12];
	fma.rn.f32 	%f156, %f140, %f155, %f154;
	ld.shared.f32 	%f157, [%r12+16];
	fma.rn.f32 	%f158, %f139, %f157, %f111;
	ld.shared.f32 	%f159, [%r15+16];
	fma.rn.f32 	%f160, %f140, %f159, %f158;
	ld.shared.f32 	%f161, [%r19+20];
	ld.shared.f32 	%f162, [%r21+20];
	ld.shared.f32 	%f163, [%r12+100];
	fma.rn.f32 	%f164, %f161, %f163, %f144;
	ld.shared.f32 	%f165, [%r15+20];
	fma.rn.f32 	%f166, %f162, %f165, %f164;
	ld.shared.f32 	%f167, [%r12+104];
	fma.rn.f32 	%f168, %f161, %f167, %f148;
	ld.shared.f32 	%f169, [%r15+24];
	fma.rn.f32 	%f170, %f162, %f169, %f168;
	ld.shared.f32 	%f171, [%r12+108];
	fma.rn.f32 	%f172, %f161, %f171, %f152;
	ld.shared.f32 	%f173, [%r15+28];
	fma.rn.f32 	%f174, %f162, %f173, %f172;
	ld.shared.f32 	%f175, [%r12+112];
	fma.rn.f32 	%f176, %f161, %f175, %f156;
	ld.shared.f32 	%f177, [%r15+32];
	fma.rn.f32 	%f178, %f162, %f177, %f176;
	ld.shared.f32 	%f179, [%r12+116];
	fma.rn.f32 	%f180, %f161, %f179, %f160;
	ld.shared.f32 	%f181, [%r15+36];
	fma.rn.f32 	%f182, %f162, %f181, %f180;
	ld.shared.f32 	%f183, [%r19+40];
	ld.shared.f32 	%f184, [%r21+40];
	ld.shared.f32 	%f185, [%r12+200];
	fma.rn.f32 	%f186, %f183, %f185, %f166;
	ld.shared.f32 	%f187, [%r15+40];
	fma.rn.f32 	%f188, %f184, %f187, %f186;
	ld.shared.f32 	%f189, [%r12+204];
	fma.rn.f32 	%f190, %f183, %f189, %f170;
	ld.shared.f32 	%f191, [%r15+44];
	fma.rn.f32 	%f192, %f184, %f191, %f190;
	ld.shared.f32 	%f193, [%r12+208];
	fma.rn.f32 	%f194, %f183, %f193, %f174;
	ld.shared.f32 	%f195, [%r15+48];
	fma.rn.f32 	%f196, %f184, %f195, %f194;
	ld.shared.f32 	%f197, [%r12+212];
	fma.rn.f32 	%f198, %f183, %f197, %f178;
	ld.shared.f32 	%f199, [%r15+52];
	fma.rn.f32 	%f200, %f184, %f199, %f198;
	ld.shared.f32 	%f201, [%r12+216];
	fma.rn.f32 	%f202, %f183, %f201, %f182;
	ld.shared.f32 	%f203, [%r15+56];
	fma.rn.f32 	%f204, %f184, %f203, %f202;
	ld.shared.f32 	%f205, [%r19+60];
	ld.shared.f32 	%f206, [%r21+60];
	ld.shared.f32 	%f207, [%r12+300];
	fma.rn.f32 	%f208, %f205, %f207, %f188;
	ld.shared.f32 	%f209, [%r15+60];
	fma.rn.f32 	%f210, %f206, %f209, %f208;
	ld.shared.f32 	%f211, [%r12+304];
	fma.rn.f32 	%f212, %f205, %f211, %f192;
	ld.shared.f32 	%f213, [%r15+64];
	fma.rn.f32 	%f214, %f206, %f213, %f212;
	ld.shared.f32 	%f215, [%r12+308];
	fma.rn.f32 	%f216, %f205, %f215, %f196;
	ld.shared.f32 	%f217, [%r15+68];
	fma.rn.f32 	%f218, %f206, %f217, %f216;
	ld.shared.f32 	%f219, [%r12+312];
	fma.rn.f32 	%f220, %f205, %f219, %f200;
	ld.shared.f32 	%f221, [%r15+72];
	fma.rn.f32 	%f222, %f206, %f221, %f220;
	ld.shared.f32 	%f223, [%r12+316];
	fma.rn.f32 	%f224, %f205, %f223, %f204;
	ld.shared.f32 	%f225, [%r15+76];
	fma.rn.f32 	%f226, %f206, %f225, %f224;
	ld.shared.f32 	%f227, [%r19+80];
	ld.shared.f32 	%f228, [%r21+80];
	ld.shared.f32 	%f229, [%r12+400];
	fma.rn.f32 	%f230, %f227, %f229, %f210;
	ld.shared.f32 	%f231, [%r15+80];
	fma.rn.f32 	%f232, %f228, %f231, %f230;
	ld.shared.f32 	%f233, [%r12+404];
	fma.rn.f32 	%f234, %f227, %f233, %f214;
	ld.shared.f32 	%f235, [%r15+84];
	fma.rn.f32 	%f236, %f228, %f235, %f234;
	ld.shared.f32 	%f237, [%r12+408];
	fma.rn.f32 	%f238, %f227, %f237, %f218;
	ld.shared.f32 	%f239, [%r15+88];
	fma.rn.f32 	%f240, %f228, %f239, %f238;
	ld.shared.f32 	%f241, [%r12+412];
	fma.rn.f32 	%f242, %f227, %f241, %f222;
	ld.shared.f32 	%f243, [%r15+92];
	fma.rn.f32 	%f244, %f228, %f243, %f242;
	ld.shared.f32 	%f245, [%r12+416];
	fma.rn.f32 	%f246, %f227, %f245, %f226;
	ld.shared.f32 	%f247, [%r15+96];
	fma.rn.f32 	%f248, %f228, %f247, %f246;
	bar.sync 	0;
	ld.global.nc.f32 	%f249, [%rd12+4600];
	ld.global.nc.f32 	%f250, [%rd12+100];
	ld.global.nc.f32 	%f251, [%rd12+1600];
	ld.global.nc.f32 	%f252, [%rd12+3100];
	ld.global.nc.f32 	%f253, [%rd12+600];
	ld.global.nc.f32 	%f254, [%rd12+2100];
	ld.global.nc.f32 	%f255, [%rd12+3600];
	ld.global.nc.f32 	%f256, [%rd12+1100];
	ld.global.nc.f32 	%f257, [%rd12+2600];
	ld.global.nc.f32 	%f258, [%rd12+4100];
	ld.global.nc.f32 	%f259, [%rd12+6600];
	mad.lo.s32 	%r22, %r1, 625, %r4;
	mul.wide.u32 	%rd15, %r22, 4;
	add.s64 	%rd16, %rd5, %rd15;
	ld.global.nc.f32 	%f260, [%rd16+100];
	ld.global.nc.f32 	%f261, [%rd16+600];
	ld.global.nc.f32 	%f262, [%rd16+1100];
	ld.global.nc.f32 	%f263, [%rd16+1600];
	ld.global.nc.f32 	%f264, [%rd16+2100];
	mul.f32 	%f265, %f262, %f262;
	fma.rn.f32 	%f266, %f261, %f261, %f265;
	fma.rn.f32 	%f267, %f263, %f263, %f266;
	add.f32 	%f268, %f260, %f260;
	div.rn.f32 	%f269, %f267, %f268;
	sub.f32 	%f270, %f264, %f269;
	mul.f32 	%f271, %f1, %f260;
	mul.f32 	%f272, %f259, %f271;
	sub.f32 	%f273, %f270, %f272;
	mul.f32 	%f274, %f273, 0f3ECCCCCD;
	rcp.rn.f32 	%f275, %f260;
	mul.f32 	%f276, %f275, %f261;
	fma.rn.f32 	%f277, %f261, %f276, %f274;
	mul.f32 	%f278, %f276, %f262;
	mul.f32 	%f279, %f276, %f263;
	add.f32 	%f280, %f264, %f274;
	mul.f32 	%f281, %f276, %f280;
	mul.f32 	%f282, %f275, %f262;
	mul.f32 	%f283, %f261, %f282;
	fma.rn.f32 	%f284, %f262, %f282, %f274;
	mul.f32 	%f285, %f282, %f263;
	mul.f32 	%f286, %f282, %f280;
	mul.f32 	%f287, %f275, %f263;
	mul.f32 	%f288, %f261, %f287;
	mul.f32 	%f289, %f262, %f287;
	fma.rn.f32 	%f290, %f263, %f287, %f274;
	mul.f32 	%f291, %f287, %f280;
	mul.f32 	%f292, %f251, %f262;
	fma.rn.f32 	%f293, %f250, %f261, %f292;
	fma.rn.f32 	%f294, %f252, %f263, %f293;
	mul.f32 	%f295, %f249, %f294;
	st.shared.f32 	[%r13], %f295;
	mul.f32 	%f296, %f250, %f277;
	fma.rn.f32 	%f297, %f251, %f283, %f296;
	fma.rn.f32 	%f298, %f252, %f288, %f297;
	mul.f32 	%f299, %f249, %f298;
	st.shared.f32 	[%r13+4], %f299;
	mul.f32 	%f300, %f251, %f284;
	fma.rn.f32 	%f301, %f250, %f278, %f300;
	fma.rn.f32 	%f302, %f252, %f289, %f301;
	mul.f32 	%f303, %f249, %f302;
	st.shared.f32 	[%r13+8], %f303;
	mul.f32 	%f304, %f251, %f285;
	fma.rn.f32 	%f305, %f250, %f279, %f304;
	fma.rn.f32 	%f306, %f252, %f290, %f305;
	mul.f32 	%f307, %f249, %f306;
	st.shared.f32 	[%r13+12], %f307;
	mul.f32 	%f308, %f251, %f286;
	fma.rn.f32 	%f309, %f250, %f281, %f308;
	fma.rn.f32 	%f310, %f252, %f291, %f309;
	mul.f32 	%f311, %f249, %f310;
	st.shared.f32 	[%r13+16], %f311;
	mul.f32 	%f312, %f254, %f262;
	fma.rn.f32 	%f313, %f253, %f261, %f312;
	fma.rn.f32 	%f314, %f255, %f263, %f313;
	mul.f32 	%f315, %f249, %f314;
	st.shared.f32 	[%r16], %f315;
	mul.f32 	%f316, %f253, %f277;
	fma.rn.f32 	%f317, %f254, %f283, %f316;
	fma.rn.f32 	%f318, %f255, %f288, %f317;
	mul.f32 	%f319, %f249, %f318;
	st.shared.f32 	[%r16+4], %f319;
	mul.f32 	%f320, %f254, %f284;
	fma.rn.f32 	%f321, %f253, %f278, %f320;
	fma.rn.f32 	%f322, %f255, %f289, %f321;
	mul.f32 	%f323, %f249, %f322;
	st.shared.f32 	[%r16+8], %f323;
	mul.f32 	%f324, %f254, %f285;
	fma.rn.f32 	%f325, %f253, %f279, %f324;
	fma.rn.f32 	%f326, %f255, %f290, %f325;
	mul.f32 	%f327, %f249, %f326;
	st.shared.f32 	[%r16+12], %f327;
	mul.f32 	%f328, %f254, %f286;
	fma.rn.f32 	%f329, %f253, %f281, %f328;
	fma.rn.f32 	%f330, %f255, %f291, %f329;
	mul.f32 	%f331, %f249, %f330;
	st.shared.f32 	[%r16+16], %f331;
	mul.f32 	%f332, %f257, %f262;
	fma.rn.f32 	%f333, %f256, %f261, %f332;
	fma.rn.f32 	%f334, %f258, %f263, %f333;
	mul.f32 	%f335, %f249, %f334;
	mul.f32 	%f336, %f256, %f277;
	fma.rn.f32 	%f337, %f257, %f283, %f336;
	fma.rn.f32 	%f338, %f258, %f288, %f337;
	mul.f32 	%f339, %f249, %f338;
	mul.f32 	%f340, %f257, %f284;
	fma.rn.f32 	%f341, %f256, %f278, %f340;
	fma.rn.f32 	%f342, %f258, %f289, %f341;
	mul.f32 	%f343, %f249, %f342;
	mul.f32 	%f344, %f257, %f285;
	fma.rn.f32 	%f345, %f256, %f279, %f344;
	fma.rn.f32 	%f346, %f258, %f290, %f345;
	mul.f32 	%f347, %f249, %f346;
	mul.f32 	%f348, %f257, %f286;
	fma.rn.f32 	%f349, %f256, %f281, %f348;
	fma.rn.f32 	%f350, %f258, %f291, %f349;
	mul.f32 	%f351, %f249, %f350;
	ld.shared.f32 	%f352, [_ZZ9volumerhsILi5ELi125ELi5EEvPfPKfS2_fS2_iE3s_D+20];
	fma.rn.f32 	%f353, %f335, %f352, %f232;
	fma.rn.f32 	%f354, %f339, %f352, %f236;
	fma.rn.f32 	%f355, %f343, %f352, %f240;
	fma.rn.f32 	%f356, %f347, %f352, %f244;
	fma.rn.f32 	%f357, %f351, %f352, %f248;
	ld.shared.f32 	%f358, [_ZZ9volumerhsILi5ELi125ELi5EEvPfPKfS2_fS2_iE3s_D+24];
	fma.rn.f32 	%f359, %f335, %f358, %f113;
	fma.rn.f32 	%f360, %f339, %f358, %f114;
	fma.rn.f32 	%f361, %f343, %f358, %f115;
	fma.rn.f32 	%f362, %f347, %f358, %f116;
	fma.rn.f32 	%f363, %f351, %f358, %f117;
	ld.shared.f32 	%f364, [_ZZ9volumerhsILi5ELi125ELi5EEvPfPKfS2_fS2_iE3s_D+28];
	fma.rn.f32 	%f365, %f335, %f364, %f119;
	fma.rn.f32 	%f366, %f339, %f364, %f120;
	fma.rn.f32 	%f367, %f343, %f364, %f121;
	fma.rn.f32 	%f368, %f347, %f364, %f122;
	fma.rn.f32 	%f369, %f351, %f364, %f123;
	ld.shared.f32 	%f370, [_ZZ9volumerhsILi5ELi125ELi5EEvPfPKfS2_fS2_iE3s_D+32];
	fma.rn.f32 	%f371, %f335, %f370, %f125;
	fma.rn.f32 	%f372, %f339, %f370, %f126;
	fma.rn.f32 	%f373, %f343, %f370, %f127;
	fma.rn.f32 	%f374, %f347, %f370, %f128;
	fma.rn.f32 	%f375, %f351, %f370, %f129;
	ld.shared.f32 	%f376, [_ZZ9volumerhsILi5ELi125ELi5EEvPfPKfS2_fS2_iE3s_D+36];
	fma.rn.f32 	%f377, %f335, %f376, %f131;
	fma.rn.f32 	%f378, %f339, %f376, %f132;
	fma.rn.f32 	%f379, %f343, %f376, %f133;
	fma.rn.f32 	%f380, %f347, %f376, %f134;
	fma.rn.f32 	%f381, %f351, %f376, %f135;
	mul.f32 	%f382, %f249, %f260;
	mul.f32 	%f383, %f1, %f382;
	sub.f32 	%f384, %f362, %f383;
	bar.sync 	0;
	ld.shared.f32 	%f385, [%r19];
	ld.shared.f32 	%f386, [%r21];
	ld.shared.f32 	%f387, [%r12];
	fma.rn.f32 	%f388, %f385, %f387, %f359;
	ld.shared.f32 	%f389, [%r15];
	fma.rn.f32 	%f390, %f386, %f389, %f388;
	ld.shared.f32 	%f391, [%r12+4];
	fma.rn.f32 	%f392, %f385, %f391, %f360;
	ld.shared.f32 	%f393, [%r15+4];
	fma.rn.f32 	%f394, %f386, %f393, %f392;
	ld.shared.f32 	%f395, [%r12+8];
	fma.rn.f32 	%f396, %f385, %f395, %f361;
	ld.shared.f32 	%f397, [%r15+8];
	fma.rn.f32 	%f398, %f386, %f397, %f396;
	ld.shared.f32 	%f399, [%r12+12];
	fma.rn.f32 	%f400, %f385, %f399, %f384;
	ld.shared.f32 	%f401, [%r15+12];
	fma.rn.f32 	%f402, %f386, %f401, %f400;
	ld.shared.f32 	%f403, [%r12+16];
	fma.rn.f32 	%f404, %f385, %f403, %f363;
	ld.shared.f32 	%f405, [%r15+16];
	fma.rn.f32 	%f406, %f386, %f405, %f404;
	ld.shared.f32 	%f407, [%r19+20];
	ld.shared.f32 	%f408, [%r21+20];
	ld.shared.f32 	%f409, [%r12+100];
	fma.rn.f32 	%f410, %f407, %f409, %f390;
	ld.shared.f32 	%f411, [%r15+20];
	fma.rn.f32 	%f412, %f408, %f411, %f410;
	ld.shared.f32 	%f413, [%r12+104];
	fma.rn.f32 	%f414, %f407, %f413, %f394;
	ld.shared.f32 	%f415, [%r15+24];
	fma.rn.f32 	%f416, %f408, %f415, %f414;
	ld.shared.f32 	%f417, [%r12+108];
	fma.rn.f32 	%f418, %f407, %f417, %f398;
	ld.shared.f32 	%f419, [%r15+28];
	fma.rn.f32 	%f420, %f408, %f419, %f418;
	ld.shared.f32 	%f421, [%r12+112];
	fma.rn.f32 	%f422, %f407, %f421, %f402;
	ld.shared.f32 	%f423, [%r15+32];
	fma.rn.f32 	%f424, %f408, %f423, %f422;
	ld.shared.f32 	%f425, [%r12+116];
	fma.rn.f32 	%f426, %f407, %f425, %f406;
	ld.shared.f32 	%f427, [%r15+36];
	fma.rn.f32 	%f428, %f408, %f427, %f426;
	ld.shared.f32 	%f429, [%r19+40];
	ld.shared.f32 	%f430, [%r21+40];
	ld.shared.f32 	%f431, [%r12+200];
	fma.rn.f32 	%f432, %f429, %f431, %f412;
	ld.shared.f32 	%f433, [%r15+40];
	fma.rn.f32 	%f434, %f430, %f433, %f432;
	ld.shared.f32 	%f435, [%r12+204];
	fma.rn.f32 	%f436, %f429, %f435, %f416;
	ld.shared.f32 	%f437, [%r15+44];
	fma.rn.f32 	%f438, %f430, %f437, %f436;
	ld.shared.f32 	%f439, [%r12+208];
	fma.rn.f32 	%f440, %f429, %f439, %f420;
	ld.shared.f32 	%f441, [%r15+48];
	fma.rn.f32 	%f442, %f430, %f441, %f440;
	ld.shared.f32 	%f443, [%r12+212];
	fma.rn.f32 	%f444, %f429, %f443, %f424;
	ld.shared.f32 	%f445, [%r15+52];
	fma.rn.f32 	%f446, %f430, %f445, %f444;
	ld.shared.f32 	%f447, [%r12+216];
	fma.rn.f32 	%f448, %f429, %f447, %f428;
	ld.shared.f32 	%f449, [%r15+56];
	fma.rn.f32 	%f450, %f430, %f449, %f448;
	ld.shared.f32 	%f451, [%r19+60];
	ld.shared.f32 	%f452, [%r21+60];
	ld.shared.f32 	%f453, [%r12+300];
	fma.rn.f32 	%f454, %f451, %f453, %f434;
	ld.shared.f32 	%f455, [%r15+60];
	fma.rn.f32 	%f456, %f452, %f455, %f454;
	ld.shared.f32 	%f457, [%r12+304];
	fma.rn.f32 	%f458, %f451, %f457, %f438;
	ld.shared.f32 	%f459, [%r15+64];
	fma.rn.f32 	%f460, %f452, %f459, %f458;
	ld.shared.f32 	%f461, [%r12+308];
	fma.rn.f32 	%f462, %f451, %f461, %f442;
	ld.shared.f32 	%f463, [%r15+68];
	fma.rn.f32 	%f464, %f452, %f463, %f462;
	ld.shared.f32 	%f465, [%r12+312];
	fma.rn.f32 	%f466, %f451, %f465, %f446;
	ld.shared.f32 	%f467, [%r15+72];
	fma.rn.f32 	%f468, %f452, %f467, %f466;
	ld.shared.f32 	%f469, [%r12+316];
	fma.rn.f32 	%f470, %f451, %f469, %f450;
	ld.shared.f32 	%f471, [%r15+76];
	fma.rn.f32 	%f472, %f452, %f471, %f470;
	ld.shared.f32 	%f473, [%r19+80];
	ld.shared.f32 	%f474, [%r21+80];
	ld.shared.f32 	%f475, [%r12+400];
	fma.rn.f32 	%f476, %f473, %f475, %f456;
	ld.shared.f32 	%f477, [%r15+80];
	fma.rn.f32 	%f478, %f474, %f477, %f476;
	ld.shared.f32 	%f479, [%r12+404];
	fma.rn.f32 	%f480, %f473, %f479, %f460;
	ld.shared.f32 	%f481, [%r15+84];
	fma.rn.f32 	%f482, %f474, %f481, %f480;
	ld.shared.f32 	%f483, [%r12+408];
	fma.rn.f32 	%f484, %f473, %f483, %f464;
	ld.shared.f32 	%f485, [%r15+88];
	fma.rn.f32 	%f486, %f474, %f485, %f484;
	ld.shared.f32 	%f487, [%r12+412];
	fma.rn.f32 	%f488, %f473, %f487, %f468;
	ld.shared.f32 	%f489, [%r15+92];
	fma.rn.f32 	%f490, %f474, %f489, %f488;
	ld.shared.f32 	%f491, [%r12+416];
	fma.rn.f32 	%f492, %f473, %f491, %f472;
	ld.shared.f32 	%f493, [%r15+96];
	fma.rn.f32 	%f494, %f474, %f493, %f492;
	bar.sync 	0;
	ld.global.nc.f32 	%f495, [%rd12+4700];
	ld.global.nc.f32 	%f496, [%rd12+200];
	ld.global.nc.f32 	%f497, [%rd12+1700];
	ld.global.nc.f32 	%f498, [%rd12+3200];
	ld.global.nc.f32 	%f499, [%rd12+700];
	ld.global.nc.f32 	%f500, [%rd12+2200];
	ld.global.nc.f32 	%f501, [%rd12+3700];
	ld.global.nc.f32 	%f502, [%rd12+1200];
	ld.global.nc.f32 	%f503, [%rd12+2700];
	ld.global.nc.f32 	%f504, [%rd12+4200];
	ld.global.nc.f32 	%f505, [%rd12+6700];
	ld.global.nc.f32 	%f506, [%rd16+200];
	ld.global.nc.f32 	%f507, [%rd16+700];
	ld.global.nc.f32 	%f508, [%rd16+1200];
	ld.global.nc.f32 	%f509, [%rd16+1700];
	ld.global.nc.f32 	%f510, [%rd16+2200];
	mul.f32 	%f511, %f508, %f508;
	fma.rn.f32 	%f512, %f507, %f507, %f511;
	fma.rn.f32 	%f513, %f509, %f509, %f512;
	add.f32 	%f514, %f506, %f506;
	div.rn.f32 	%f515, %f513, %f514;
	sub.f32 	%f516, %f510, %f515;
	mul.f32 	%f517, %f1, %f506;
	mul.f32 	%f518, %f505, %f517;
	sub.f32 	%f519, %f516, %f518;
	mul.f32 	%f520, %f519, 0f3ECCCCCD;
	rcp.rn.f32 	%f521, %f506;
	mul.f32 	%f522, %f521, %f507;
	fma.rn.f32 	%f523, %f507, %f522, %f520;
	mul.f32 	%f524, %f522, %f508;
	mul.f32 	%f525, %f522, %f509;
	add.f32 	%f526, %f510, %f520;
	mul.f32 	%f527, %f522, %f526;
	mul.f32 	%f528, %f521, %f508;
	mul.f32 	%f529, %f507, %f528;
	fma.rn.f32 	%f530, %f508, %f528, %f520;
	mul.f32 	%f531, %f528, %f509;
	mul.f32 	%f532, %f528, %f526;
	mul.f32 	%f533, %f521, %f509;
	mul.f32 	%f534, %f507, %f533;
	mul.f32 	%f535, %f508, %f533;
	fma.rn.f32 	%f536, %f509, %f533, %f520;
	mul.f32 	%f537, %f533, %f526;
	mul.f32 	%f538, %f497, %f508;
	fma.rn.f32 	%f539, %f496, %f507, %f538;
	fma.rn.f32 	%f540, %f498, %f509, %f539;
	mul.f32 	%f541, %f495, %f540;
	st.shared.f32 	[%r13], %f541;
	mul.f32 	%f542, %f496, %f523;
	fma.rn.f32 	%f543, %f497, %f529, %f542;
	fma.rn.f32 	%f544, %f498, %f534, %f543;
	mul.f32 	%f545, %f495, %f544;
	st.shared.f32 	[%r13+4], %f545;
	mul.f32 	%f546, %f497, %f530;
	fma.rn.f32 	%f547, %f496, %f524, %f546;
	fma.rn.f32 	%f548, %f498, %f535, %f547;
	mul.f32 	%f549, %f495, %f548;
	st.shared.f32 	[%r13+8], %f549;
	mul.f32 	%f550, %f497, %f531;
	fma.rn.f32 	%f551, %f496, %f525, %f550;
	fma.rn.f32 	%f552, %f498, %f536, %f551;
	mul.f32 	%f553, %f495, %f552;
	st.shared.f32 	[%r13+12], %f553;
	mul.f32 	%f554, %f497, %f532;
	fma.rn.f32 	%f555, %f496, %f527, %f554;
	fma.rn.f32 	%f556, %f498, %f537, %f555;
	mul.f32 	%f557, %f495, %f556;
	st.shared.f32 	[%r13+16], %f557;
	mul.f32 	%f558, %f500, %f508;
	fma.rn.f32 	%f559, %f499, %f507, %f558;
	fma.rn.f32 	%f560, %f501, %f509, %f559;
	mul.f32 	%f561, %f495, %f560;
	st.shared.f32 	[%r16], %f561;
	mul.f32 	%f562, %f499, %f523;
	fma.rn.f32 	%f563, %f500, %f529, %f562;
	fma.rn.f32 	%f564, %f501, %f534, %f563;
	mul.f32 	%f565, %f495, %f564;
	st.shared.f32 	[%r16+4], %f565;
	mul.f32 	%f566, %f500, %f530;
	fma.rn.f32 	%f567, %f499, %f524, %f566;
	fma.rn.f32 	%f568, %f501, %f535, %f567;
	mul.f32 	%f569, %f495, %f568;
	st.shared.f32 	[%r16+8], %f569;
	mul.f32 	%f570, %f500, %f531;
	fma.rn.f32 	%f571, %f499, %f525, %f570;
	fma.rn.f32 	%f572, %f501, %f536, %f571;
	mul.f32 	%f573, %f495, %f572;
	st.shared.f32 	[%r16+12], %f573;
	mul.f32 	%f574, %f500, %f532;
	fma.rn.f32 	%f575, %f499, %f527, %f574;
	fma.rn.f32 	%f576, %f501, %f537, %f575;
	mul.f32 	%f577, %f495, %f576;
	st.shared.f32 	[%r16+16], %f577;
	mul.f32 	%f578, %f503, %f508;
	fma.rn.f32 	%f579, %f502, %f507, %f578;
	fma.rn.f32 	%f580, %f504, %f509, %f579;
	mul.f32 	%f581, %f495, %f580;
	mul.f32 	%f582, %f502, %f523;
	fma.rn.f32 	%f583, %f503, %f529, %f582;
	fma.rn.f32 	%f584, %f504, %f534, %f583;
	mul.f32 	%f585, %f495, %f584;
	mul.f32 	%f586, %f503, %f530;
	fma.rn.f32 	%f587, %f502, %f524, %f586;
	fma.rn.f32 	%f588, %f504, %f535, %f587;
	mul.f32 	%f589, %f495, %f588;
	mul.f32 	%f590, %f503, %f531;
	fma.rn.f32 	%f591, %f502, %f525, %f590;
	fma.rn.f32 	%f592, %f504, %f536, %f591;
	mul.f32 	%f593, %f495, %f592;
	mul.f32 	%f594, %f503, %f532;
	fma.rn.f32 	%f595, %f502, %f527, %f594;
	fma.rn.f32 	%f596, %f504, %f537, %f595;
	mul.f32 	%f597, %f495, %f596;
	ld.shared.f32 	%f598, [_ZZ9volumerhsILi5ELi125ELi5EEvPfPKfS2_fS2_iE3s_D+40];
	fma.rn.f32 	%f599, %f581, %f598, %f353;
	fma.rn.f32 	%f600, %f585, %f598, %f354;
	fma.rn.f32 	%f601, %f589, %f598, %f355;
	fma.rn.f32 	%f602, %f593, %f598, %f356;
	fma.rn.f32 	%f603, %f597, %f598, %f357;
	ld.shared.f32 	%f604, [_ZZ9volumerhsILi5ELi125ELi5EEvPfPKfS2_fS2_iE3s_D+44];
	fma.rn.f32 	%f605, %f581, %f604, %f478;
	fma.rn.f32 	%f606, %f585, %f604, %f482;
	fma.rn.f32 	%f607, %f589, %f604, %f486;
	fma.rn.f32 	%f608, %f593, %f604, %f490;
	fma.rn.f32 	%f609, %f597, %f604, %f494;
	ld.shared.f32 	%f610, [_ZZ9volumerhsILi5ELi125ELi5EEvPfPKfS2_fS2_iE3s_D+48];
	fma.rn.f32 	%f611, %f581, %f610, %f365;
	fma.rn.f32 	%f612, %f585, %f610, %f366;
	fma.rn.f32 	%f613, %f589, %f610, %f367;
	fma.rn.f32 	%f614, %f593, %f610, %f368;
	fma.rn.f32 	%f615, %f597, %f610, %f369;
	ld.shared.f32 	%f616, [_ZZ9volumerhsILi5ELi125ELi5EEvPfPKfS2_fS2_iE3s_D+52];
	fma.rn.f32 	%f617, %f581, %f616, %f371;
	fma.rn.f32 	%f618, %f585, %f616, %f372;
	fma.rn.f32 	%f619, %f589, %f616, %f373;
	fma.rn.f32 	%f620, %f593, %f616, %f374;
	fma.rn.f32 	%f621, %f597, %f616, %f375;
	ld.shared.f32 	%f622, [_ZZ9volumerhsILi5ELi125ELi5EEvPfPKfS2_fS2_iE3s_D+56];
	fma.rn.f32 	%f623, %f581, %f622, %f377;
	fma.rn.f32 	%f624, %f585, %f622, %f378;
	fma.rn.f32 	%f625, %f589, %f622, %f379;
	fma.rn.f32 	%f626, %f593, %f622, %f380;
	fma.rn.f32 	%f627, %f597, %f622, %f381;
	mul.f32 	%f628, %f495, %f506;
	mul.f32 	%f629, %f1, %f628;
	sub.f32 	%f630, %f614, %f629;
	bar.sync 	0;
	ld.shared.f32 	%f631, [%r19];
	ld.shared.f32 	%f632, [%r21];
	ld.shared.f32 	%f633, [%r12];
	fma.rn.f32 	%f634, %f631, %f633, %f611;
	ld.shared.f32 	%f635, [%r15];
	fma.rn.f32 	%f636, %f632, %f635, %f634;
	ld.shared.f32 	%f637, [%r12+4];
	fma.rn.f32 	%f638, %f631, %f637, %f612;
	ld.shared.f32 	%f639, [%r15+4];
	fma.rn.f32 	%f640, %f632, %f639, %f638;
	ld.shared.f32 	%f641, [%r12+8];
	fma.rn.f32 	%f642, %f631, %f641, %f613;
	ld.shared.f32 	%f643, [%r15+8];
	fma.rn.f32 	%f644, %f632, %f643, %f642;
	ld.shared.f32 	%f645, [%r12+12];
	fma.rn.f32 	%f646, %f631, %f645, %f630;
	ld.shared.f32 	%f647, [%r15+12];
	fma.rn.f32 	%f648, %f632, %f647, %f646;
	ld.shared.f32 	%f649, [%r12+16];
	fma.rn.f32 	%f650, %f631, %f649, %f615;
	ld.shared.f32 	%f651, [%r15+16];
	fma.rn.f32 	%f652, %f632, %f651, %f650;
	ld.shared.f32 	%f653, [%r19+20];
	ld.shared.f32 	%f654, [%r21+20];
	ld.shared.f32 	%f655, [%r12+100];
	fma.rn.f32 	%f656, %f653, %f655, %f636;
	ld.shared.f32 	%f657, [%r15+20];
	fma.rn.f32 	%f658, %f654, %f657, %f656;
	ld.shared.f32 	%f659, [%r12+104];
	fma.rn.f32 	%f660, %f653, %f659, %f640;
	ld.shared.f32 	%f661, [%r15+24];
	fma.rn.f32 	%f662, %f654, %f661, %f660;
	ld.shared.f32 	%f663, [%r12+108];
	fma.rn.f32 	%f664, %f653, %f663, %f644;
	ld.shared.f32 	%f665, [%r15+28];
	fma.rn.f32 	%f666, %f654, %f665, %f664;
	ld.shared.f32 	%f667, [%r12+112];
	fma.rn.f32 	%f668, %f653, %f667, %f648;
	ld.shared.f32 	%f669, [%r15+32];
	fma.rn.f32 	%f670, %f654, %f669, %f668;
	ld.shared.f32 	%f671, [%r12+116];
	fma.rn.f32 	%f672, %f653, %f671, %f652;
	ld.shared.f32 	%f673, [%r15+36];
	fma.rn.f32 	%f674, %f654, %f673, %f672;
	ld.shared.f32 	%f675, [%r19+40];
	ld.shared.f32 	%f676, [%r21+40];
	ld.shared.f32 	%f677, [%r12+200];
	fma.rn.f32 	%f678, %f675, %f677, %f658;
	ld.shared.f32 	%f679, [%r15+40];
	fma.rn.f32 	%f680, %f676, %f679, %f678;
	ld.shared.f32 	%f681, [%r12+204];
	fma.rn.f32 	%f682, %f675, %f681, %f662;
	ld.shared.f32 	%f683, [%r15+44];
	fma.rn.f32 	%f684, %f676, %f683, %f682;
	ld.shared.f32 	%f685, [%r12+208];
	fma.rn.f32 	%f686, %f675, %f685, %f666;
	ld.shared.f32 	%f687, [%r15+48];
	fma.rn.f32 	%f688, %f676, %f687, %f686;
	ld.shared.f32 	%f689, [%r12+212];
	fma.rn.f32 	%f690, %f675, %f689, %f670;
	ld.shared.f32 	%f691, [%r15+52];
	fma.rn.f32 	%f692, %f676, %f691, %f690;
	ld.shared.f32 	%f693, [%r12+216];
	fma.rn.f32 	%f694, %f675, %f693, %f674;
	ld.shared.f32 	%f695, [%r15+56];
	fma.rn.f32 	%f696, %f676, %f695, %f694;
	ld.shared.f32 	%f697, [%r19+60];
	ld.shared.f32 	%f698, [%r21+60];
	ld.shared.f32 	%f699, [%r12+300];
	fma.rn.f32 	%f700, %f697, %f699, %f680;
	ld.shared.f32 	%f701, [%r15+60];
	fma.rn.f32 	%f702, %f698, %f701, %f700;
	ld.shared.f32 	%f703, [%r12+304];
	fma.rn.f32 	%f704, %f697, %f703, %f684;
	ld.shared.f32 	%f705, [%r15+64];
	fma.rn.f32 	%f706, %f698, %f705, %f704;
	ld.shared.f32 	%f707, [%r12+308];
	fma.rn.f32 	%f708, %f697, %f707, %f688;
	ld.shared.f32 	%f709, [%r15+68];
	fma.rn.f32 	%f710, %f698, %f709, %f708;
	ld.shared.f32 	%f711, [%r12+312];
	fma.rn.f32 	%f712, %f697, %f711, %f692;
	ld.shared.f32 	%f713, [%r15+72];
	fma.rn.f32 	%f714, %f698, %f713, %f712;
	ld.shared.f32 	%f715, [%r12+316];
	fma.rn.f32 	%f716, %f697, %f715, %f696;
	ld.shared.f32 	%f717, [%r15+76];
	fma.rn.f32 	%f718, %f698, %f717, %f716;
	ld.shared.f32 	%f719, [%r19+80];
	ld.shared.f32 	%f720, [%r21+80];
	ld.shared.f32 	%f721, [%r12+400];
	fma.rn.f32 	%f722, %f719, %f721, %f702;
	ld.shared.f32 	%f723, [%r15+80];
	fma.rn.f32 	%f724, %f720, %f723, %f722;
	ld.shared.f32 	%f725, [%r12+404];
	fma.rn.f32 	%f726, %f719, %f725, %f706;
	ld.shared.f32 	%f727, [%r15+84];
	fma.rn.f32 	%f728, %f720, %f727, %f726;
	ld.shared.f32 	%f729, [%r12+408];
	fma.rn.f32 	%f730, %f719, %f729, %f710;
	ld.shared.f32 	%f731, [%r15+88];
	fma.rn.f32 	%f732, %f720, %f731, %f730;
	ld.shared.f32 	%f733, [%r12+412];
	fma.rn.f32 	%f734, %f719, %f733, %f714;
	ld.shared.f32 	%f735, [%r15+92];
	fma.rn.f32 	%f736, %f720, %f735, %f734;
	ld.shared.f32 	%f737, [%r12+416];
	fma.rn.f32 	%f738, %f719, %f737, %f718;
	ld.shared.f32 	%f739, [%r15+96];
	fma.rn.f32 	%f740, %f720, %f739, %f738;
	bar.sync 	0;
	ld.global.nc.f32 	%f741, [%rd12+4800];
	ld.global.nc.f32 	%f742, [%rd12+300];
	ld.global.nc.f32 	%f743, [%rd12+1800];
	ld.global.nc.f32 	%f744, [%rd12+3300];
	ld.global.nc.f32 	%f745, [%rd12+800];
	ld.global.nc.f32 	%f746, [%rd12+2300];
	ld.global.nc.f32 	%f747, [%rd12+3800];
	ld.global.nc.f32 	%f748, [%rd12+1300];
	ld.global.nc.f32 	%f749, [%rd12+2800];
	ld.global.nc.f32 	%f750, [%rd12+4300];
	ld.global.nc.f32 	%f751, [%rd12+6800];
	ld.global.nc.f32 	%f752, [%rd16+300];
	ld.global.nc.f32 	%f753, [%rd16+800];
	ld.global.nc.f32 	%f754, [%rd16+1300];
	ld.global.nc.f32 	%f755, [%rd16+1800];
	ld.global.nc.f32 	%f756, [%rd16+2300];
	mul.f32 	%f757, %f754, %f754;
	fma.rn.f32 	%f758, %f753, %f753, %f757;
	fma.rn.f32 	%f759, %f755, %f755, %f758;
	add.f32 	%f760, %f752, %f752;
	div.rn.f32 	%f761, %f759, %f760;
	sub.f32 	%f762, %f756, %f761;
	mul.f32 	%f763, %f1, %f752;
	mul.f32 	%f764, %f751, %f763;
	sub.f32 	%f765, %f762, %f764;
	mul.f32 	%f766, %f765, 0f3ECCCCCD;
	rcp.rn.f32 	%f767, %f752;
	mul.f32 	%f768, %f767, %f753;
	fma.rn.f32 	%f769, %f753, %f768, %f766;
	mul.f32 	%f770, %f768, %f754;
	mul.f32 	%f771, %f768, %f755;
	add.f32 	%f772, %f756, %f766;
	mul.f32 	%f773, %f768, %f772;
	mul.f32 	%f774, %f767, %f754;
	mul.f32 	%f775, %f753, %f774;
	fma.rn.f32 	%f776, %f754, %f774, %f766;
	mul.f32 	%f777, %f774, %f755;
	mul.f32 	%f778, %f774, %f772;
	mul.f32 	%f779, %f767, %f755;
	mul.f32 	%f780, %f753, %f779;
	mul.f32 	%f781, %f754, %f779;
	fma.rn.f32 	%f782, %f755, %f779, %f766;
	mul.f32 	%f783, %f779, %f772;
	mul.f32 	%f784, %f743, %f754;
	fma.rn.f32 	%f785, %f742, %f753, %f784;
	fma.rn.f32 	%f786, %f744, %f755, %f785;
	mul.f32 	%f787, %f741, %f786;
	st.shared.f32 	[%r13], %f787;
	mul.f32 	%f788, %f742, %f769;
	fma.rn.f32 	%f789, %f743, %f775, %f788;
	fma.rn.f32 	%f790, %f744, %f780, %f789;
	mul.f32 	%f791, %f741, %f790;
	st.shared.f32 	[%r13+4], %f791;
	mul.f32 	%f792, %f743, %f776;
	fma.rn.f32 	%f793, %f742, %f770, %f792;
	fma.rn.f32 	%f794, %f744, %f781, %f793;
	mul.f32 	%f795, %f741, %f794;
	st.shared.f32 	[%r13+8], %f795;
	mul.f32 	%f796, %f743, %f777;
	fma.rn.f32 	%f797, %f742, %f771, %f796;
	fma.rn.f32 	%f798, %f744, %f782, %f797;
	mul.f32 	%f799, %f741, %f798;
	st.shared.f32 	[%r13+12], %f799;
	mul.f32 	%f800, %f743, %f778;
	fma.rn.f32 	%f801, %f742, %f773, %f800;
	fma.rn.f32 	%f802, %f744, %f783, %f801;
	mul.f32 	%f803, %f741, %f802;
	st.shared.f32 	[%r13+16], %f803;
	mul.f32 	%f804, %f746, %f754;
	fma.rn.f32 	%f805, %f745, %f753, %f804;
	fma.rn.f32 	%f806, %f747, %f755, %f805;
	mul.f32 	%f807, %f741, %f806;
	st.shared.f32 	[%r16], %f807;
	mul.f32 	%f808, %f745, %f769;
	fma.rn.f32 	%f809, %f746, %f775, %f808;
	fma.rn.f32 	%f810, %f747, %f780, %f809;
	mul.f32 	%f811, %f741, %f810;
	st.shared.f32 	[%r16+4], %f811;
	mul.f32 	%f812, %f746, %f776;
	fma.rn.f32 	%f813, %f745, %f770, %f812;
	fma.rn.f32 	%f814, %f747, %f781, %f813;
	mul.f32 	%f815, %f741, %f814;
	st.shared.f32 	[%r16+8], %f815;
	mul.f32 	%f816, %f746, %f777;
	fma.rn.f32 	%f817, %f745, %f771, %f816;
	fma.rn.f32 	%f818, %f747, %f782, %f817;
	mul.f32 	%f819, %f741, %f818;
	st.shared.f32 	[%r16+12], %f819;
	mul.f32 	%f820, %f746, %f778;
	fma.rn.f32 	%f821, %f745, %f773, %f820;
	fma.rn.f32 	%f822, %f747, %f783, %f821;
	mul.f32 	%f823, %f741, %f822;
	st.shared.f32 	[%r16+16], %f823;
	mul.f32 	%f824, %f749, %f754;
	fma.rn.f32 	%f825, %f748, %f753, %f824;
	fma.rn.f32 	%f826, %f750, %f755, %f825;
	mul.f32 	%f827, %f741, %f826;
	mul.f32 	%f828, %f748, %f769;
	fma.rn.f32 	%f829, %f749, %f775, %f828;
	fma.rn.f32 	%f830, %f750, %f780, %f829;
	mul.f32 	%f831, %f741, %f830;
	mul.f32 	%f832, %f749, %f776;
	fma.rn.f32 	%f833, %f748, %f770, %f832;
	fma.rn.f32 	%f834, %f750, %f781, %f833;
	mul.f32 	%f835, %f741, %f834;
	mul.f32 	%f836, %f749, %f777;
	fma.rn.f32 	%f837, %f748, %f771, %f836;
	fma.rn.f32 	%f838, %f750, %f782, %f837;
	mul.f32 	%f839, %f741, %f838;
	mul.f32 	%f840, %f749, %f778;
	fma.rn.f32 	%f841, %f748, %f773, %f840;
	fma.rn.f32 	%f842, %f750, %f783, %f841;
	mul.f32 	%f843, %f741, %f842;
	ld.shared.f32 	%f844, [_ZZ9volumerhsILi5ELi125ELi5EEvPfPKfS2_fS2_iE3s_D+60];
	fma.rn.f32 	%f845, %f827, %f844, %f599;
	fma.rn.f32 	%f846, %f831, %f844, %f600;
	fma.rn.f32 	%f847, %f835, %f844, %f601;
	fma.rn.f32 	%f848, %f839, %f844, %f602;
	fma.rn.f32 	%f849, %f843, %f844, %f603;
	ld.shared.f32 	%f850, [_ZZ9volumerhsILi5ELi125ELi5EEvPfPKfS2_fS2_iE3s_D+64];
	fma.rn.f32 	%f851, %f827, %f850, %f605;
	fma.rn.f32 	%f852, %f831, %f850, %f606;
	fma.rn.f32 	%f853, %f835, %f850, %f607;
	fma.rn.f32 	%f854, %f839, %f850, %f608;
	fma.rn.f32 	%f855, %f843, %f850, %f609;
	ld.shared.f32 	%f856, [_ZZ9volumerhsILi5ELi125ELi5EEvPfPKfS2_fS2_iE3s_D+68];
	fma.rn.f32 	%f857, %f827, %f856, %f724;
	fma.rn.f32 	%f858, %f831, %f856, %f728;
	fma.rn.f32 	%f859, %f835, %f856, %f732;
	fma.rn.f32 	%f860, %f839, %f856, %f736;
	fma.rn.f32 	%f861, %f843, %f856, %f740;
	ld.shared.f32 	%f862, [_ZZ9volumerhsILi5ELi125ELi5EEvPfPKfS2_fS2_iE3s_D+72];
	fma.rn.f32 	%f863, %f827, %f862, %f617;
	fma.rn.f32 	%f864, %f831, %f862, %f618;
	fma.rn.f32 	%f865, %f835, %f862, %f619;
	fma.rn.f32 	%f866, %f839, %f862, %f620;
	fma.rn.f32 	%f867, %f843, %f862, %f621;
	ld.shared.f32 	%f868, [_ZZ9volumerhsILi5ELi125ELi5EEvPfPKfS2_fS2_iE3s_D+76];
	fma.rn.f32 	%f869, %f827, %f868, %f623;
	fma.rn.f32 	%f870, %f831, %f868, %f624;
	fma.rn.f32 	%f871, %f835, %f868, %f625;
	fma.rn.f32 	%f872, %f839, %f868, %f626;
	fma.rn.f32 	%f873, %f843, %f868, %f627;
	mul.f32 	%f874, %f741, %f752;
	mul.f32 	%f875, %f1, %f874;
	sub.f32 	%f876, %f866, %f875;
	bar.sync 	0;
	ld.shared.f32 	%f877, [%r19];
	ld.shared.f32 	%f878, [%r21];
	ld.shared.f32 	%f879, [%r12];
	fma.rn.f32 	%f880, %f877, %f879, %f863;
	ld.shared.f32 	%f881, [%r15];
	fma.rn.f32 	%f882, %f878, %f881, %f880;
	ld.shared.f32 	%f883, [%r12+4];
	fma.rn.f32 	%f884, %f877, %f883, %f864;
	ld.shared.f32 	%f885, [%r15+4];
	fma.rn.f32 	%f886, %f878, %f885, %f884;
	ld.shared.f32 	%f887, [%r12+8];
	fma.rn.f32 	%f888, %f877, %f887, %f865;
	ld.shared.f32 	%f889, [%r15+8];
	fma.rn.f32 	%f890, %f878, %f889, %f888;
	ld.shared.f32 	%f891, [%r12+12];
	fma.rn.f32 	%f892, %f877, %f891, %f876;
	ld.shared.f32 	%f893, [%r15+12];
	fma.rn.f32 	%f894, %f878, %f893, %f892;
	ld.shared.f32 	%f895, [%r12+16];
	fma.rn.f32 	%f896, %f877, %f895, %f867;
	ld.shared.f32 	%f897, [%r15+16];
	fma.rn.f32 	%f898, %f878, %f897, %f896;
	ld.shared.f32 	%f899, [%r19+20];
	ld.shared.f32 	%f900, [%r21+20];
	ld.shared.f32 	%f901, [%r12+100];
	fma.rn.f32 	%f902, %f899, %f901, %f882;
	ld.shared.f32 	%f903, [%r15+20];
	fma.rn.f32 	%f904, %f900, %f903, %f902;
	ld.shared.f32 	%f905, [%r12+104];
	fma.rn.f32 	%f906, %f899, %f905, %f886;
	ld.shared.f32 	%f907, [%r15+24];
	fma.rn.f32 	%f908, %f900, %f907, %f906;
	ld.shared.f32 	%f909, [%r12+108];
	fma.rn.f32 	%f910, %f899, %f909, %f890;
	ld.shared.f32 	%f911, [%r15+28];
	fma.rn.f32 	%f912, %f900, %f911, %f910;
	ld.shared.f32 	%f913, [%r12+112];
	fma.rn.f32 	%f914, %f899, %f913, %f894;
	ld.shared.f32 	%f915, [%r15+32];
	fma.rn.f32 	%f916, %f900, %f915, %f914;
	ld.shared.f32 	%f917, [%r12+116];
	fma.rn.f32 	%f918, %f899, %f917, %f898;
	ld.shared.f32 	%f919, [%r15+36];
	fma.rn.f32 	%f920, %f900, %f919, %f918;
	ld.shared.f32 	%f921, [%r19+40];
	ld.shared.f32 	%f922, [%r21+40];
	ld.shared.f32 	%f923, [%r12+200];
	fma.rn.f32 	%f924, %f921, %f923, %f904;
	ld.shared.f32 	%f925, [%r15+40];
	fma.rn.f32 	%f926, %f922, %f925, %f924;
	ld.shared.f32 	%f927, [%r12+204];
	fma.rn.f32 	%f928, %f921, %f927, %f908;
	ld.shared.f32 	%f929, [%r15+44];
	fma.rn.f32 	%f930, %f922, %f929, %f928;
	ld.shared.f32 	%f931, [%r12+208];
	fma.rn.f32 	%f932, %f921, %f931, %f912;
	ld.shared.f32 	%f933, [%r15+48];
	fma.rn.f32 	%f934, %f922, %f933, %f932;
	ld.shared.f32 	%f935, [%r12+212];
	fma.rn.f32 	%f936, %f921, %f935, %f916;
	ld.shared.f32 	%f937, [%r15+52];
	fma.rn.f32 	%f938, %f922, %f937, %f936;
	ld.shared.f32 	%f939, [%r12+216];
	fma.rn.f32 	%f940, %f921, %f939, %f920;
	ld.shared.f32 	%f941, [%r15+56];
	fma.rn.f32 	%f942, %f922, %f941, %f940;
	ld.shared.f32 	%f943, [%r19+60];
	ld.shared.f32 	%f944, [%r21+60];
	ld.shared.f32 	%f945, [%r12+300];
	fma.rn.f32 	%f946, %f943, %f945, %f926;
	ld.shared.f32 	%f947, [%r15+60];
	fma.rn.f32 	%f948, %f944, %f947, %f946;
	ld.shared.f32 	%f949, [%r12+304];
	fma.rn.f32 	%f950, %f943, %f949, %f930;
	ld.shared.f32 	%f951, [%r15+64];
	fma.rn.f32 	%f952, %f944, %f951, %f950;
	ld.shared.f32 	%f953, [%r12+308];
	fma.rn.f32 	%f954, %f943, %f953, %f934;
	ld.shared.f32 	%f955, [%r15+68];
	fma.rn.f32 	%f956, %f944, %f955, %f954;
	ld.shared.f32 	%f957, [%r12+312];
	fma.rn.f32 	%f958, %f943, %f957, %f938;
	ld.shared.f32 	%f959, [%r15+72];
	fma.rn.f32 	%f960, %f944, %f959, %f958;
	ld.shared.f32 	%f961, [%r12+316];
	fma.rn.f32 	%f962, %f943, %f961, %f942;
	ld.shared.f32 	%f963, [%r15+76];
	fma.rn.f32 	%f964, %f944, %f963, %f962;
	ld.shared.f32 	%f965, [%r19+80];
	ld.shared.f32 	%f966, [%r21+80];
	ld.shared.f32 	%f967, [%r12+400];
	fma.rn.f32 	%f968, %f965, %f967, %f948;
	ld.shared.f32 	%f969, [%r15+80];
	fma.rn.f32 	%f970, %f966, %f969, %f968;
	ld.shared.f32 	%f971, [%r12+404];
	fma.rn.f32 	%f972, %f965, %f971, %f952;
	ld.shared.f32 	%f973, [%r15+84];
	fma.rn.f32 	%f974, %f966, %f973, %f972;
	ld.shared.f32 	%f975, [%r12+408];
	fma.rn.f32 	%f976, %f965, %f975, %f956;
	ld.shared.f32 	%f977, [%r15+88];
	fma.rn.f32 	%f978, %f966, %f977, %f976;
	ld.shared.f32 	%f979, [%r12+412];
	fma.rn.f32 	%f980, %f965, %f979, %f960;
	ld.shared.f32 	%f981, [%r15+92];
	fma.rn.f32 	%f982, %f966, %f981, %f980;
	ld.shared.f32 	%f983, [%r12+416];
	fma.rn.f32 	%f984, %f965, %f983, %f964;
	ld.shared.f32 	%f985, [%r15+96];
	fma.rn.f32 	%f986, %f966, %f985, %f984;
	bar.sync 	0;
	ld.global.nc.f32 	%f987, [%rd12+4900];
	ld.global.nc.f32 	%f988, [%rd12+400];
	ld.global.nc.f32 	%f989, [%rd12+1900];
	ld.global.nc.f32 	%f990, [%rd12+3400];
	ld.global.nc.f32 	%f991, [%rd12+900];
	ld.global.nc.f32 	%f992, [%rd12+2400];
	ld.global.nc.f32 	%f993, [%rd12+3900];
	ld.global.nc.f32 	%f994, [%rd12+1400];
	ld.global.nc.f32 	%f995, [%rd12+2900];
	ld.global.nc.f32 	%f996, [%rd12+4400];
	ld.global.nc.f32 	%f997, [%rd12+6900];
	ld.global.nc.f32 	%f998, [%rd16+400];
	ld.global.nc.f32 	%f999, [%rd16+900];
	ld.global.nc.f32 	%f1000, [%rd16+1400];
	ld.global.nc.f32 	%f1001, [%rd16+1900];
	ld.global.nc.f32 	%f1002, [%rd16+2400];
	mul.f32 	%f1003, %f1000, %f1000;
	fma.rn.f32 	%f1004, %f999, %f999, %f1003;
	fma.rn.f32 	%f1005, %f1001, %f1001, %f1004;
	add.f32 	%f1006, %f998, %f998;
	div.rn.f32 	%f1007, %f1005, %f1006;
	sub.f32 	%f1008, %f1002, %f1007;
	mul.f32 	%f1009, %f1, %f998;
	mul.f32 	%f1010, %f997, %f1009;
	sub.f32 	%f1011, %f1008, %f1010;
	mul.f32 	%f1012, %f1011, 0f3ECCCCCD;
	rcp.rn.f32 	%f1013, %f998;
	mul.f32 	%f1014, %f1013, %f999;
	fma.rn.f32 	%f1015, %f999, %f1014, %f1012;
	mul.f32 	%f1016, %f1014, %f1000;
	mul.f32 	%f1017, %f1014, %f1001;
	add.f32 	%f1018, %f1002, %f1012;
	mul.f32 	%f1019, %f1014, %f1018;
	mul.f32 	%f1020, %f1013, %f1000;
	mul.f32 	%f1021, %f999, %f1020;
	fma.rn.f32 	%f1022, %f1000, %f1020, %f1012;
	mul.f32 	%f1023, %f1020, %f1001;
	mul.f32 	%f1024, %f1020, %f1018;
	mul.f32 	%f1025, %f1013, %f1001;
	mul.f32 	%f1026, %f999, %f1025;
	mul.f32 	%f1027, %f1000, %f1025;
	fma.rn.f32 	%f1028, %f1001, %f1025, %f1012;
	mul.f32 	%f1029, %f1025, %f1018;
	mul.f32 	%f1030, %f989, %f1000;
	fma.rn.f32 	%f1031, %f988, %f999, %f1030;
	fma.rn.f32 	%f1032, %f990, %f1001, %f1031;
	mul.f32 	%f1033, %f987, %f1032;
	st.shared.f32 	[%r13], %f1033;
	mul.f32 	%f1034, %f988, %f1015;
	fma.rn.f32 	%f1035, %f989, %f1021, %f1034;
	fma.rn.f32 	%f1036, %f990, %f1026, %f1035;
	mul.f32 	%f1037, %f987, %f1036;
	st.shared.f32 	[%r13+4], %f1037;
	mul.f32 	%f1038, %f989, %f1022;
	fma.rn.f32 	%f1039, %f988, %f1016, %f1038;
	fma.rn.f32 	%f1040, %f990, %f1027, %f1039;
	mul.f32 	%f1041, %f987, %f1040;
	st.shared.f32 	[%r13+8], %f1041;
	mul.f32 	%f1042, %f989, %f1023;
	fma.rn.f32 	%f1043, %f988, %f1017, %f1042;
	fma.rn.f32 	%f1044, %f990, %f1028, %f1043;
	mul.f32 	%f1045, %f987, %f1044;
	st.shared.f32 	[%r13+12], %f1045;
	mul.f32 	%f1046, %f989, %f1024;
	fma.rn.f32 	%f1047, %f988, %f1019, %f1046;
	fma.rn.f32 	%f1048, %f990, %f1029, %f1047;
	mul.f32 	%f1049, %f987, %f1048;
	st.shared.f32 	[%r13+16], %f1049;
	mul.f32 	%f1050, %f992, %f1000;
	fma.rn.f32 	%f1051, %f991, %f999, %f1050;
	fma.rn.f32 	%f1052, %f993, %f1001, %f1051;
	mul.f32 	%f1053, %f987, %f1052;
	st.shared.f32 	[%r16], %f1053;
	mul.f32 	%f1054, %f991, %f1015;
	fma.rn.f32 	%f1055, %f992, %f1021, %f1054;
	fma.rn.f32 	%f1056, %f993, %f1026, %f1055;
	mul.f32 	%f1057, %f987, %f1056;
	st.shared.f32 	[%r16+4], %f1057;
	mul.f32 	%f1058, %f992, %f1022;
	fma.rn.f32 	%f1059, %f991, %f1016, %f1058;
	fma.rn.f32 	%f1060, %f993, %f1027, %f1059;
	mul.f32 	%f1061, %f987, %f1060;
	st.shared.f32 	[%r16+8], %f1061;
	mul.f32 	%f1062, %f992, %f1023;
	fma.rn.f32 	%f1063, %f991, %f1017, %f1062;
	fma.rn.f32 	%f1064, %f993, %f1028, %f1063;
	mul.f32 	%f1065, %f987, %f1064;
	st.shared.f32 	[%r16+12], %f1065;
	mul.f32 	%f1066, %f992, %f1024;
	fma.rn.f32 	%f1067, %f991, %f1019, %f1066;
	fma.rn.f32 	%f1068, %f993, %f1029, %f1067;
	mul.f32 	%f1069, %f987, %f1068;
	st.shared.f32 	[%r16+16], %f1069;
	mul.f32 	%f1070, %f995, %f1000;
	fma.rn.f32 	%f1071, %f994, %f999, %f1070;
	fma.rn.f32 	%f1072, %f996, %f1001, %f1071;
	mul.f32 	%f1073, %f987, %f1072;
	mul.f32 	%f1074, %f994, %f1015;
	fma.rn.f32 	%f1075, %f995, %f1021, %f1074;
	fma.rn.f32 	%f1076, %f996, %f1026, %f1075;
	mul.f32 	%f1077, %f987, %f1076;
	mul.f32 	%f1078, %f995, %f1022;
	fma.rn.f32 	%f1079, %f994, %f1016, %f1078;
	fma.rn.f32 	%f1080, %f996, %f1027, %f1079;
	mul.f32 	%f1081, %f987, %f1080;
	mul.f32 	%f1082, %f995, %f1023;
	fma.rn.f32 	%f1083, %f994, %f1017, %f1082;
	fma.rn.f32 	%f1084, %f996, %f1028, %f1083;
	mul.f32 	%f1085, %f987, %f1084;
	mul.f32 	%f1086, %f995, %f1024;
	fma.rn.f32 	%f1087, %f994, %f1019, %f1086;
	fma.rn.f32 	%f1088, %f996, %f1029, %f1087;
	mul.f32 	%f1089, %f987, %f1088;
	ld.shared.f32 	%f1090, [_ZZ9volumerhsILi5ELi125ELi5EEvPfPKfS2_fS2_iE3s_D+80];
	fma.rn.f32 	%f1091, %f1073, %f1090, %f845;
	fma.rn.f32 	%f1092, %f1077, %f1090, %f846;
	fma.rn.f32 	%f1093, %f1081, %f1090, %f847;
	fma.rn.f32 	%f1094, %f1085, %f1090, %f848;
	fma.rn.f32 	%f1095, %f1089, %f1090, %f849;
	ld.shared.f32 	%f1096, [_ZZ9volumerhsILi5ELi125ELi5EEvPfPKfS2_fS2_iE3s_D+84];
	fma.rn.f32 	%f1097, %f1073, %f1096, %f851;
	fma.rn.f32 	%f1098, %f1077, %f1096, %f852;
	fma.rn.f32 	%f1099, %f1081, %f1096, %f853;
	fma.rn.f32 	%f1100, %f1085, %f1096, %f854;
	fma.rn.f32 	%f1101, %f1089, %f1096, %f855;
	ld.shared.f32 	%f1102, [_ZZ9volumerhsILi5ELi125ELi5EEvPfPKfS2_fS2_iE3s_D+88];
	fma.rn.f32 	%f1103, %f1073, %f1102, %f857;
	fma.rn.f32 	%f1104, %f1077, %f1102, %f858;
	fma.rn.f32 	%f1105, %f1081, %f1102, %f859;
	fma.rn.f32 	%f1106, %f1085, %f1102, %f860;
	fma.rn.f32 	%f1107, %f1089, %f1102, %f861;
	ld.shared.f32 	%f1108, [_ZZ9volumerhsILi5ELi125ELi5EEvPfPKfS2_fS2_iE3s_D+92];
	fma.rn.f32 	%f1109, %f1073, %f1108, %f970;
	fma.rn.f32 	%f1110, %f1077, %f1108, %f974;
	fma.rn.f32 	%f1111, %f1081, %f1108, %f978;
	fma.rn.f32 	%f1112, %f1085, %f1108, %f982;
	fma.rn.f32 	%f1113, %f1089, %f1108, %f986;
	ld.shared.f32 	%f1114, [_ZZ9volumerhsILi5ELi125ELi5EEvPfPKfS2_fS2_iE3s_D+96];
	fma.rn.f32 	%f1115, %f1073, %f1114, %f869;
	fma.rn.f32 	%f1116, %f1077, %f1114, %f870;
	fma.rn.f32 	%f1117, %f1081, %f1114, %f871;
	fma.rn.f32 	%f1118, %f1085, %f1114, %f872;
	fma.rn.f32 	%f1119, %f1089, %f1114, %f873;
	mul.f32 	%f1120, %f987, %f998;
	mul.f32 	%f1121, %f1, %f1120;
	sub.f32 	%f1122, %f1118, %f1121;
	bar.sync 	0;
	ld.shared.f32 	%f1123, [%r19];
	ld.shared.f32 	%f1124, [%r21];
	ld.shared.f32 	%f1125, [%r12];
	fma.rn.f32 	%f1126, %f1123, %f1125, %f1115;
	ld.shared.f32 	%f1127, [%r15];
	fma.rn.f32 	%f1128, %f1124, %f1127, %f1126;
	ld.shared.f32 	%f1129, [%r12+4];
	fma.rn.f32 	%f1130, %f1123, %f1129, %f1116;
	ld.shared.f32 	%f1131, [%r15+4];
	fma.rn.f32 	%f1132, %f1124, %f1131, %f1130;
	ld.shared.f32 	%f1133, [%r12+8];
	fma.rn.f32 	%f1134, %f1123, %f1133, %f1117;
	ld.shared.f32 	%f1135, [%r15+8];
	fma.rn.f32 	%f1136, %f1124, %f1135, %f1134;
	ld.shared.f32 	%f1137, [%r12+12];
	fma.rn.f32 	%f1138, %f1123, %f1137, %f1122;
	ld.shared.f32 	%f1139, [%r15+12];
	fma.rn.f32 	%f1140, %f1124, %f1139, %f1138;
	ld.shared.f32 	%f1141, [%r12+16];
	fma.rn.f32 	%f1142, %f1123, %f1141, %f1119;
	ld.shared.f32 	%f1143, [%r15+16];
	fma.rn.f32 	%f1144, %f1124, %f1143, %f1142;
	ld.shared.f32 	%f1145, [%r19+20];
	ld.shared.f32 	%f1146, [%r21+20];
	ld.shared.f32 	%f1147, [%r12+100];
	fma.rn.f32 	%f1148, %f1145, %f1147, %f1128;
	ld.shared.f32 	%f1149, [%r15+20];
	fma.rn.f32 	%f1150, %f1146, %f1149, %f1148;
	ld.shared.f32 	%f1151, [%r12+104];
	fma.rn.f32 	%f1152, %f1145, %f1151, %f1132;
	ld.shared.f32 	%f1153, [%r15+24];
	fma.rn.f32 	%f1154, %f1146, %f1153, %f1152;
	ld.shared.f32 	%f1155, [%r12+108];
	fma.rn.f32 	%f1156, %f1145, %f1155, %f1136;
	ld.shared.f32 	%f1157, [%r15+28];
	fma.rn.f32 	%f1158, %f1146, %f1157, %f1156;
	ld.shared.f32 	%f1159, [%r12+112];
	fma.rn.f32 	%f1160, %f1145, %f1159, %f1140;
	ld.shared.f32 	%f1161, [%r15+32];
	fma.rn.f32 	%f1162, %f1146, %f1161, %f1160;
	ld.shared.f32 	%f1163, [%r12+116];
	fma.rn.f32 	%f1164, %f1145, %f1163, %f1144;
	ld.shared.f32 	%f1165, [%r15+36];
	fma.rn.f32 	%f1166, %f1146, %f1165, %f1164;
	ld.shared.f32 	%f1167, [%r19+40];
	ld.shared.f32 	%f1168, [%r21+40];
	ld.shared.f32 	%f1169, [%r12+200];
	fma.rn.f32 	%f1170, %f1167, %f1169, %f1150;
	ld.shared.f32 	%f1171, [%r15+40];
	fma.rn.f32 	%f1172, %f1168, %f1171, %f1170;
	ld.shared.f32 	%f1173, [%r12+204];
	fma.rn.f32 	%f1174, %f1167, %f1173, %f1154;
	ld.shared.f32 	%f1175, [%r15+44];
	fma.rn.f32 	%f1176, %f1168, %f1175, %f1174;
	ld.shared.f32 	%f1177, [%r12+208];
	fma.rn.f32 	%f1178, %f1167, %f1177, %f1158;
	ld.shared.f32 	%f1179, [%r15+48];
	fma.rn.f32 	%f1180, %f1168, %f1179, %f1178;
	ld.shared.f32 	%f1181, [%r12+212];
	fma.rn.f32 	%f1182, %f1167, %f1181, %f1162;
	ld.shared.f32 	%f1183, [%r15+52];
	fma.rn.f32 	%f1184, %f1168, %f1183, %f1182;
	ld.shared.f32 	%f1185, [%r12+216];
	fma.rn.f32 	%f1186, %f1167, %f1185, %f1166;
	ld.shared.f32 	%f1187, [%r15+56];
	fma.rn.f32 	%f1188, %f1168, %f1187, %f1186;
	ld.shared.f32 	%f1189, [%r19+60];
	ld.shared.f32 	%f1190, [%r21+60];
	ld.shared.f32 	%f1191, [%r12+300];
	fma.rn.f32 	%f1192, %f1189, %f1191, %f1172;
	ld.shared.f32 	%f1193, [%r15+60];
	fma.rn.f32 	%f1194, %f1190, %f1193, %f1192;
	ld.shared.f32 	%f1195, [%r12+304];
	fma.rn.f32 	%f1196, %f1189, %f1195, %f1176;
	ld.shared.f32 	%f1197, [%r15+64];
	fma.rn.f32 	%f1198, %f1190, %f1197, %f1196;
	ld.shared.f32 	%f1199, [%r12+308];
	fma.rn.f32 	%f1200, %f1189, %f1199, %f1180;
	ld.shared.f32 	%f1201, [%r15+68];
	fma.rn.f32 	%f1202, %f1190, %f1201, %f1200;
	ld.shared.f32 	%f1203, [%r12+312];
	fma.rn.f32 	%f1204, %f1189, %f1203, %f1184;
	ld.shared.f32 	%f1205, [%r15+72];
	fma.rn.f32 	%f1206, %f1190, %f1205, %f1204;
	ld.shared.f32 	%f1207, [%r12+316];
	fma.rn.f32 	%f1208, %f1189, %f1207, %f1188;
	ld.shared.f32 	%f1209, [%r15+76];
	fma.rn.f32 	%f1210, %f1190, %f1209, %f1208;
	ld.shared.f32 	%f1211, [%r19+80];
	ld.shared.f32 	%f1212, [%r21+80];
	ld.shared.f32 	%f1213, [%r12+400];
	fma.rn.f32 	%f1214, %f1211, %f1213, %f1194;
	ld.shared.f32 	%f1215, [%r15+80];
	fma.rn.f32 	%f1216, %f1212, %f1215, %f1214;
	ld.shared.f32 	%f1217, [%r12+404];
	fma.rn.f32 	%f1218, %f1211, %f1217, %f1198;
	ld.shared.f32 	%f1219, [%r15+84];
	fma.rn.f32 	%f1220, %f1212, %f1219, %f1218;
	ld.shared.f32 	%f1221, [%r12+408];
	fma.rn.f32 	%f1222, %f1211, %f1221, %f1202;
	ld.shared.f32 	%f1223, [%r15+88];
	fma.rn.f32 	%f1224, %f1212, %f1223, %f1222;
	ld.shared.f32 	%f1225, [%r12+412];
	fma.rn.f32 	%f1226, %f1211, %f1225, %f1206;
	ld.shared.f32 	%f1227, [%r15+92];
	fma.rn.f32 	%f1228, %f1212, %f1227, %f1226;
	ld.shared.f32 	%f1229, [%r12+416];
	fma.rn.f32 	%f1230, %f1211, %f1229, %f1210;
	ld.shared.f32 	%f1231, [%r15+96];
	fma.rn.f32 	%f1232, %f1212, %f1231, %f1230;
	ld.global.nc.f32 	%f1233, [%rd12+5000];
	add.s64 	%rd17, %rd6, %rd13;
	ld.global.f32 	%f1234, [%rd17+500];
	fma.rn.f32 	%f1235, %f1233, %f1092, %f1234;
	st.global.f32 	[%rd17+500], %f1235;
	ld.global.f32 	%f1236, [%rd17+1000];
	fma.rn.f32 	%f1237, %f1233, %f1093, %f1236;
	st.global.f32 	[%rd17+1000], %f1237;
	ld.global.f32 	%f1238, [%rd17+1500];
	fma.rn.f32 	%f1239, %f1233, %f1094, %f1238;
	st.global.f32 	[%rd17+1500], %f1239;
	ld.global.f32 	%f1240, [%rd17];
	fma.rn.f32 	%f1241, %f1233, %f1091, %f1240;
	st.global.f32 	[%rd17], %f1241;
	ld.global.f32 	%f1242, [%rd17+2000];
	fma.rn.f32 	%f1243, %f1233, %f1095, %f1242;
	st.global.f32 	[%rd17+2000], %f1243;
	add.s32 	%r23, %r17, 25;
	mul.wide.u32 	%rd18, %r23, 4;
	add.s64 	%rd19, %rd7, %rd18;
	ld.global.nc.f32 	%f1244, [%rd19+5000];
	ld.global.f32 	%f1245, [%rd17+600];
	fma.rn.f32 	%f1246, %f1244, %f1098, %f1245;
	st.global.f32 	[%rd17+600], %f1246;
	ld.global.f32 	%f1247, [%rd17+1100];
	fma.rn.f32 	%f1248, %f1244, %f1099, %f1247;
	st.global.f32 	[%rd17+1100], %f1248;
	ld.global.f32 	%f1249, [%rd17+1600];
	fma.rn.f32 	%f1250, %f1244, %f1100, %f1249;
	st.global.f32 	[%rd17+1600], %f1250;
	ld.global.f32 	%f1251, [%rd17+100];
	fma.rn.f32 	%f1252, %f1244, %f1097, %f1251;
	st.global.f32 	[%rd17+100], %f1252;
	ld.global.f32 	%f1253, [%rd17+2100];
	fma.rn.f32 	%f1254, %f1244, %f1101, %f1253;
	st.global.f32 	[%rd17+2100], %f1254;
	add.s32 	%r24, %r17, 50;
	mul.wide.u32 	%rd20, %r24, 4;
	add.s64 	%rd21, %rd7, %rd20;
	ld.global.nc.f32 	%f1255, [%rd21+5000];
	ld.global.f32 	%f1256, [%rd17+700];
	fma.rn.f32 	%f1257, %f1255, %f1104, %f1256;
	st.global.f32 	[%rd17+700], %f1257;
	ld.global.f32 	%f1258, [%rd17+1200];
	fma.rn.f32 	%f1259, %f1255, %f1105, %f1258;
	st.global.f32 	[%rd17+1200], %f1259;
	ld.global.f32 	%f1260, [%rd17+1700];
	fma.rn.f32 	%f1261, %f1255, %f1106, %f1260;
	st.global.f32 	[%rd17+1700], %f1261;
	ld.global.f32 	%f1262, [%rd17+200];
	fma.rn.f32 	%f1263, %f1255, %f1103, %f1262;
	st.global.f32 	[%rd17+200], %f1263;
	ld.global.f32 	%f1264, [%rd17+2200];
	fma.rn.f32 	%f1265, %f1255, %f1107, %f1264;
	st.global.f32 	[%rd17+2200], %f1265;
	add.s32 	%r25, %r17, 75;
	mul.wide.u32 	%rd22, %r25, 4;
	add.s64 	%rd23, %rd7, %rd22;
	ld.global.nc.f32 	%f1266, [%rd23+5000];
	ld.global.f32 	%f1267, [%rd17+800];
	fma.rn.f32 	%f1268, %f1266, %f1110, %f1267;
	st.global.f32 	[%rd17+800], %f1268;
	ld.global.f32 	%f1269, [%rd17+1300];
	fma.rn.f32 	%f1270, %f1266, %f1111, %f1269;
	st.global.f32 	[%rd17+1300], %f1270;
	ld.global.f32 	%f1271, [%rd17+1800];
	fma.rn.f32 	%f1272, %f1266, %f1112, %f1271;
	st.global.f32 	[%rd17+1800], %f1272;
	ld.global.f32 	%f1273, [%rd17+300];
	fma.rn.f32 	%f1274, %f1266, %f1109, %f1273;
	st.global.f32 	[%rd17+300], %f1274;
	ld.global.f32 	%f1275, [%rd17+2300];
	fma.rn.f32 	%f1276, %f1266, %f1113, %f1275;
	st.global.f32 	[%rd17+2300], %f1276;
	add.s32 	%r26, %r17, 100;
	mul.wide.u32 	%rd24, %r26, 4;
	add.s64 	%rd25, %rd7, %rd24;
	ld.global.nc.f32 	%f1277, [%rd25+5000];
	ld.global.f32 	%f1278, [%rd17+900];
	fma.rn.f32 	%f1279, %f1277, %f1220, %f1278;
	st.global.f32 	[%rd17+900], %f1279;
	ld.global.f32 	%f1280, [%rd17+1400];
	fma.rn.f32 	%f1281, %f1277, %f1224, %f1280;
	st.global.f32 	[%rd17+1400], %f1281;
	ld.global.f32 	%f1282, [%rd17+1900];
	fma.rn.f32 	%f1283, %f1277, %f1228, %f1282;
	st.global.f32 	[%rd17+1900], %f1283;
	ld.global.f32 	%f1284, [%rd17+400];
	fma.rn.f32 	%f1285, %f1277, %f1216, %f1284;
	st.global.f32 	[%rd17+400], %f1285;
	ld.global.f32 	%f1286, [%rd17+2400];
	fma.rn.f32 	%f1287, %f1277, %f1232, %f1286;
	st.global.f32 	[%rd17+2400], %f1287;
	ret;

}


// ===== COMPILED SASS (sm_100) =====

	.target	sm_100

	.elftype	@"ET_EXEC"


//--------------------- .note.nv.tkinfo           --------------------------
	.section	.note.nv.tkinfo,"",@"SHT_NOTE"
	.sectionflags	@"SHF_NOTE_NV_TKINFO"
	.tkinfo
        /*0018*/ 	.word	0x00000002
        /*0030*/ 	.string	""
        /*0030*/ 	.string	"ptxas"
        /*0030*/ 	.string	"Cuda compilation tools, release 13.0, V13.0.88"
        /*0030*/ 	.string	"Build cuda_13.0.r13.0/compiler.36424714_0"
        /*0030*/ 	.string	"-arch sm_100 -m 64 "



//--------------------- .note.nv.cuinfo           --------------------------
	.section	.note.nv.cuinfo,"",@"SHT_NOTE"
	.sectionflags	@"SHF_NOTE_NV_CUINFO"
        /*0018*/ 	.short	0x0002
        /*001a*/ 	.short	0x0064
        /*001c*/ 	.short	0x0082
	.zero		2


//--------------------- .nv.info                  --------------------------
	.section	.nv.info,"",@"SHT_CUDA_INFO"
	.align	4


	//----- nvinfo : EIATTR_REGCOUNT
	.align		4
        /*0000*/ 	.byte	0x04, 0x2f
        /*0002*/ 	.short	(.L_1 - .L_0)
	.align		4
.L_0:
        /*0004*/ 	.word	index@(_Z9volumerhsILi5ELi125ELi5EEvPfPKfS2_fS2_i)
        /*0008*/ 	.word	0x00000048


	//----- nvinfo : EIATTR_FRAME_SIZE
	.align		4
.L_1:
        /*000c*/ 	.byte	0x04, 0x11
        /*000e*/ 	.short	(.L_3 - .L_2)
	.align		4
.L_2:
        /*0010*/ 	.word	index@($__internal_1_$__cuda_sm3x_div_rn_noftz_f32_slowpath)
        /*0014*/ 	.word	0x00000000


	//----- nvinfo : EIATTR_FRAME_SIZE
	.align		4
.L_3:
        /*0018*/ 	.byte	0x04, 0x11
        /*001a*/ 	.short	(.L_5 - .L_4)
	.align		4
.L_4:
        /*001c*/ 	.word	index@($__internal_0_$__cuda_sm20_rcp_rn_f32_slowpath)
        /*0020*/ 	.word	0x00000000


	//----- nvinfo : EIATTR_FRAME_SIZE
	.align		4
.L_5:
        /*0024*/ 	.byte	0x04, 0x11
        /*0026*/ 	.short	(.L_7 - .L_6)
	.align		4
.L_6:
        /*0028*/ 	.word	index@(_Z9volumerhsILi5ELi125ELi5EEvPfPKfS2_fS2_i)
        /*002c*/ 	.word	0x00000000


	//----- nvinfo : EIATTR_MIN_STACK_SIZE
	.align		4
.L_7:
        /*0030*/ 	.byte	0x04, 0x12
        /*0032*/ 	.short	(.L_9 - .L_8)
	.align		4
.L_8:
        /*0034*/ 	.word	index@(_Z9volumerhsILi5ELi125ELi5EEvPfPKfS2_fS2_i)
        /*0038*/ 	.word	0x00000000
.L_9:


//--------------------- .nv.compat                --------------------------
	.section	.nv.compat,"",@"SHT_CUDA_COMPAT_INFO"
	.align	4
        /*0000*/ 	.byte	0x02, 0x09, 0x00, 0x00, 0x02, 0x02, 0x01, 0x00, 0x02, 0x05, 0x05, 0x00, 0x03, 0x07, 0x01, 0x01
        /*0010*/ 	.byte	0x02, 0x03, 0x00, 0x00, 0x02, 0x06, 0x01, 0x00, 0x04, 0x0b, 0x08, 0x00, 0x01, 0x00, 0x00, 0x00
        /*0020*/ 	.byte	0x00, 0x00, 0x00, 0x00


//--------------------- .nv.info._Z9volumerhsILi5ELi125ELi5EEvPfPKfS2_fS2_i --------------------------
	.section	.nv.info._Z9volumerhsILi5ELi125ELi5EEvPfPKfS2_fS2_i,"",@"SHT_CUDA_INFO"
	.sectionflags	@""
	.align	4


	//----- nvinfo : EIATTR_CUDA_API_VERSION
	.align		4
        /*0000*/ 	.byte	0x04, 0x37
        /*0002*/ 	.short	(.L_11 - .L_10)
.L_10:
        /*0004*/ 	.word	0x00000082


	//----- nvinfo : EIATTR_KPARAM_INFO
	.align		4
.L_11:
        /*0008*/ 	.byte	0x04, 0x17
        /*000a*/ 	.short	(.L_13 - .L_12)
.L_12:
        /*000c*/ 	.word	0x00000000
        /*0010*/ 	.short	0x0005
        /*0012*/ 	.short	0x0028
        /*0014*/ 	.byte	0x00, 0xf0, 0x11, 0x00


	//----- nvinfo : EIATTR_KPARAM_INFO
	.align		4
.L_13:
        /*0018*/ 	.byte	0x04, 0x17
        /*001a*/ 	.short	(.L_15 - .L_14)
.L_14:
        /*001c*/ 	.word	0x00000000
        /*0020*/ 	.short	0x0004
        /*0022*/ 	.short	0x0020
        /*0024*/ 	.byte	0x00, 0xf5, 0x21, 0x00


	//----- nvinfo : EIATTR_KPARAM_INFO
	.align		4
.L_15:
        /*0028*/ 	.byte	0x04, 0x17
        /*002a*/ 	.short	(.L_17 - .L_16)
.L_16:
        /*002c*/ 	.word	0x00000000
        /*0030*/ 	.short	0x0003
        /*0032*/ 	.short	0x0018
        /*0034*/ 	.byte	0x00, 0xf0, 0x11, 0x00


	//----- nvinfo : EIATTR_KPARAM_INFO
	.align		4
.L_17:
        /*0038*/ 	.byte	0x04, 0x17
        /*003a*/ 	.short	(.L_19 - .L_18)
.L_18:
        /*003c*/ 	.word	0x00000000
        /*0040*/ 	.short	0x0002
        /*0042*/ 	.short	0x0010
        /*0044*/ 	.byte	0x00, 0xf5, 0x21, 0x00


	//----- nvinfo : EIATTR_KPARAM_INFO
	.align		4
.L_19:
        /*0048*/ 	.byte	0x04, 0x17
        /*004a*/ 	.short	(.L_21 - .L_20)
.L_20:
        /*004c*/ 	.word	0x00000000
        /*0050*/ 	.short	0x0001
        /*0052*/ 	.short	0x0008
        /*0054*/ 	.byte	0x00, 0xf5, 0x21, 0x00


	//----- nvinfo : EIATTR_KPARAM_INFO
	.align		4
.L_21:
        /*0058*/ 	.byte	0x04, 0x17
        /*005a*/ 	.short	(.L_23 - .L_22)
.L_22:
        /*005c*/ 	.word	0x00000000
        /*0060*/ 	.short	0x0000
        /*0062*/ 	.short	0x0000
        /*0064*/ 	.byte	0x00, 0xf5, 0x21, 0x00


	//----- nvinfo : EIATTR_SPARSE_MMA_MASK
	.align		4
.L_23:
        /*0068*/ 	.byte	0x03, 0x50
        /*006a*/ 	.short	0x0000


	//----- nvinfo : EIATTR_MAXREG_COUNT
	.align		4
        /*006c*/ 	.byte	0x03, 0x1b
        /*006e*/ 	.short	0x00ff


	//----- nvinfo : EIATTR_NUM_BARRIERS
	.align		4
        /*0070*/ 	.byte	0x02, 0x4c
        /*0072*/ 	.byte	0x01
	.zero		1


	//----- nvinfo : EIATTR_MERCURY_ISA_VERSION
	.align		4
        /*0074*/ 	.byte	0x03, 0x5f
        /*0076*/ 	.short	0x0101


	//----- nvinfo : EIATTR_UNUSED_LOAD_BYTE_OFFSET
	.align		4
        /*0078*/ 	.byte	0x04, 0x44
        /*007a*/ 	.short	(.L_25 - .L_24)


	//   ....[0]....
.L_24:
        /*007c*/ 	.word	0x00001be0
        /*0080*/ 	.word	0x0000fff0


	//   ....[1]....
        /*0084*/ 	.word	0x00002dc0
        /*0088*/ 	.word	0x00000fff


	//----- nvinfo : EIATTR_VRC_CTA_INIT_COUNT
	.align		4
.L_25:
        /*008c*/ 	.byte	0x02, 0x4a
	.zero		1
	.zero		1


	//----- nvinfo : EIATTR_EXIT_INSTR_OFFSETS
	.align		4
        /*0090*/ 	.byte	0x04, 0x1c
        /*0092*/ 	.short	(.L_27 - .L_26)


	//   ....[0]....
.L_26:
        /*0094*/ 	.word	0x000060a0


	//----- nvinfo : EIATTR_CRS_STACK_SIZE
	.align		4
.L_27:
        /*0098*/ 	.byte	0x04, 0x1e
        /*009a*/ 	.short	(.L_29 - .L_28)
.L_28:
        /*009c*/ 	.word	0x00000000


	//----- nvinfo : EIATTR_CBANK_PARAM_SIZE
	.align		4
.L_29:
        /*00a0*/ 	.byte	0x03, 0x19
        /*00a2*/ 	.short	0x002c


	//----- nvinfo : EIATTR_PARAM_CBANK
	.align		4
        /*00a4*/ 	.byte	0x04, 0x0a
        /*00a6*/ 	.short	(.L_31 - .L_30)
	.align		4
.L_30:
        /*00a8*/ 	.word	index@(.nv.constant0._Z9volumerhsILi5ELi125ELi5EEvPfPKfS2_fS2_i)
        /*00ac*/ 	.short	0x0380
        /*00ae*/ 	.short	0x002c


	//----- nvinfo : EIATTR_SW_WAR
	.align		4
.L_31:
        /*00b0*/ 	.byte	0x04, 0x36
        /*00b2*/ 	.short	(.L_33 - .L_32)
.L_32:
        /*00b4*/ 	.word	0x00000008
.L_33:


//--------------------- .nv.callgraph             --------------------------
	.section	.nv.callgraph,"",@"SHT_CUDA_CALLGRAPH"
	.align	4
	.sectionentsize	8
	.align		4
        /*0000*/ 	.word	0x00000000
	.align		4
        /*0004*/ 	.word	0xffffffff
	.align		4
        /*0008*/ 	.word	0x00000000
	.align		4
        /*000c*/ 	.word	0xfffffffe
	.align		4
        /*0010*/ 	.word	0x00000000
	.align		4
        /*0014*/ 	.word	0xfffffffd
	.align		4
        /*0018*/ 	.word	0x00000000
	.align		4
        /*001c*/ 	.word	0xfffffffc


//--------------------- .text._Z9volumerhsILi5ELi125ELi5EEvPfPKfS2_fS2_i --------------------------
	.section	.text._Z9volumerhsILi5ELi125ELi5EEvPfPKfS2_fS2_i,"ax",@progbits
	.align	128
        .global         _Z9volumerhsILi5ELi125ELi5EEvPfPKfS2_fS2_i
        .type           _Z9volumerhsILi5ELi125ELi5EEvPfPKfS2_fS2_i,@function
        .size           _Z9volumerhsILi5ELi125ELi5EEvPfPKfS2_fS2_i,(.L_x_42 - _Z9volumerhsILi5ELi125ELi5EEvPfPKfS2_fS2_i)
        .other          _Z9volumerhsILi5ELi125ELi5EEvPfPKfS2_fS2_i,@"STO_CUDA_ENTRY STV_DEFAULT"
_Z9volumerhsILi5ELi125ELi5EEvPfPKfS2_fS2_i:
.text._Z9volumerhsILi5ELi125ELi5EEvPfPKfS2_fS2_i:
[----:B------:R-:W-:Y:S01]  /*0000*/  LDC R1, c[0x0][0x37c] ;  /* 0x0000df00ff017b82 */ /* 0x000fe20000000800 */
[----:B------:R-:W0:Y:S07]  /*0010*/  S2R R2, SR_TID.Y ;  /* 0x0000000000027919 */ /* 0x000e2e0000002200 */
[----:B------:R-:W1:Y:S01]  /*0020*/  LDC.64 R8, c[0x0][0x388] ;  /* 0x0000e200ff087b82 */ /* 0x000e620000000a00 */
[----:B------:R-:W2:Y:S01]  /*0030*/  LDCU.64 UR6, c[0x0][0x358] ;  /* 0x00006b00ff0677ac */ /* 0x000ea20008000a00 */
[----:B------:R-:W0:Y:S01]  /*0040*/  S2R R3, SR_TID.X ;  /* 0x0000000000037919 */ /* 0x000e220000002100 */
[----:B------:R-:W3:Y:S05]  /*0050*/  S2R R11, SR_CTAID.X ;  /* 0x00000000000b7919 */ /* 0x000eea0000002500 */
[----:B------:R-:W4:Y:S08]  /*0060*/  LDC.64 R4, c[0x0][0x3a0] ;  /* 0x0000e800ff047b82 */ /* 0x000f300000000a00 */
[----:B------:R-:W4:Y:S01]  /*0070*/  LDC.64 R34, c[0x0][0x390] ;  /* 0x0000e400ff227b82 */ /* 0x000f220000000a00 */
[----:B0-----:R-:W-:-:S04]  /*0080*/  IMAD R16, R2, 0x5, R3 ;  /* 0x0000000502107824 */ /* 0x001fc800078e0203 */
[----:B---3--:R-:W-:-:S04]  /*0090*/  IMAD R7, R11, 0x6d6, R16 ;  /* 0x000006d60b077824 */ /* 0x008fc800078e0210 */
[----:B------:R-:W-:-:S04]  /*00a0*/  IMAD R6, R11, -0x465, R7 ;  /* 0xfffffb9b0b067824 */ /* 0x000fc800078e0207 */
[----:B-1----:R-:W-:-:S05]  /*00b0*/  IMAD.WIDE.U32 R8, R6, 0x4, R8 ;  /* 0x0000000406087825 */ /* 0x002fca00078e0008 */
[----:B--2---:R-:W2:Y:S01]  /*00c0*/  LDG.E.CONSTANT R27, desc[UR6][R8.64] ;  /* 0x00000006081b7981 */ /* 0x004ea2000c1e9900 */
[----:B----4-:R-:W-:-:S03]  /*00d0*/  IMAD.WIDE.U32 R4, R16, 0x4, R4 ;  /* 0x0000000410047825 */ /* 0x010fc600078e0004 */
[----:B------:R-:W3:Y:S04]  /*00e0*/  LDG.E.CONSTANT R28, desc[UR6][R8.64+0x3e8] ;  /* 0x0003e806081c7981 */ /* 0x000ee8000c1e9900 */
[----:B------:R-:W4:Y:S04]  /*00f0*/  LDG.E.CONSTANT R13, desc[UR6][R8.64+0x1f4] ;  /* 0x0001f406080d7981 */ /* 0x000f28000c1e9900 */
[----:B------:R-:W4:Y:S04]  /*0100*/  LDG.E.CONSTANT R12, desc[UR6][R8.64+0x5dc] ;  /* 0x0005dc06080c7981 */ /* 0x000f28000c1e9900 */
[----:B------:R0:W4:Y:S01]  /*0110*/  LDG.E.CONSTANT R4, desc[UR6][R4.64] ;  /* 0x0000000604047981 */ /* 0x000122000c1e9900 */
[----:B------:R-:W-:Y:S01]  /*0120*/  IMAD.WIDE.U32 R34, R7, 0x4, R34 ;  /* 0x0000000407227825 */ /* 0x000fe200078e0022 */
[----:B------:R-:W1:Y:S04]  /*0130*/  S2R R22, SR_CgaCtaId ;  /* 0x0000000000167919 */ /* 0x000e680000008800 */
[----:B------:R-:W5:Y:S04]  /*0140*/  LDG.E.CONSTANT R26, desc[UR6][R34.64+0x1194] ;  /* 0x00119406221a7981 */ /* 0x000f68000c1e9900 */
        /* <DEDUP_REMOVED lines=10> */
[----:B------:R1:W5:Y:S01]  /*01f0*/  LDG.E.CONSTANT R10, desc[UR6][R8.64+0x7d0] ;  /* 0x0007d006080a7981 */ /* 0x000362000c1e9900 */
[----:B0-----:R-:W-:-:S04]  /*0200*/  MOV R5, 0x400 ;  /* 0x0000040000057802 */ /* 0x001fc80000000f00 */
[----:B-1----:R-:W-:-:S05]  /*0210*/  LEA R9, R22, R5, 0x18 ;  /* 0x0000000516097211 */ /* 0x002fca00078ec0ff */
[----:B------:R-:W-:-:S05]  /*0220*/  IMAD R32, R2, 0x14, R9 ;  /* 0x0000001402207824 */ /* 0x000fca00078e0209 */
[----:B------:R-:W-:Y:S01]  /*0230*/  LEA R9, R3, R32, 0x2 ;  /* 0x0000002003097211 */ /* 0x000fe200078e10ff */
[----:B------:R-:W-:Y:S01]  /*0240*/  BSSY.RECONVERGENT B0, `(.L_x_0) ;  /* 0x000001a000007945 */ /* 0x000fe20003800200 */
[----:B--2---:R-:W-:-:S04]  /*0250*/  FADD R61, R27, R27 ;  /* 0x0000001b1b3d7221 */ /* 0x004fc80000000000 */
[----:B------:R-:W0:Y:S01]  /*0260*/  MUFU.RCP R8, R61 ;  /* 0x0000003d00087308 */ /* 0x000e220000001000 */
[----:B---3--:R-:W-:-:S04]  /*0270*/  FMUL R0, R28, R28 ;  /* 0x0000001c1c007220 */ /* 0x008fc80000400000 */
[----:B----4-:R-:W-:-:S04]  /*0280*/  FFMA R19, R13, R13, R0 ;  /* 0x0000000d0d137223 */ /* 0x010fc80000000000 */
[----:B------:R-:W-:-:S04]  /*0290*/  FFMA R0, R12, R12, R19 ;  /* 0x0000000c0c007223 */ /* 0x000fc80000000013 */
[----:B------:R-:W1:Y:S01]  /*02a0*/  FCHK P0, R0, R61 ;  /* 0x0000003d00007302 */ /* 0x000e620000000000 */
[----:B0-----:R-:W-:Y:S01]  /*02b0*/  FFMA R21, -R61, R8, 1 ;  /* 0x3f8000003d157423 */ /* 0x001fe20000000108 */
[----:B------:R-:W-:-:S03]  /*02c0*/  IADD3 R19, PT, PT, R5, 0x258, RZ ;  /* 0x0000025805137810 */ /* 0x000fc60007ffe0ff */
[----:B------:R-:W-:Y:S01]  /*02d0*/  FFMA R21, R8, R21, R8 ;  /* 0x0000001508157223 */ /* 0x000fe20000000008 */
[----:B------:R-:W-:-:S03]  /*02e0*/  IADD3 R8, PT, PT, R5, 0x64, RZ ;  /* 0x0000006405087810 */ /* 0x000fc60007ffe0ff */
[----:B------:R-:W-:Y:S01]  /*02f0*/  FFMA R20, R0, R21, RZ ;  /* 0x0000001500147223 */ /* 0x000fe200000000ff */
[C---:B------:R-:W-:Y:S02]  /*0300*/  LEA R5, R22.reuse, R8, 0x18 ;  /* 0x0000000816057211 */ /* 0x040fe400078ec0ff */
[----:B------:R-:W-:Y:S01]  /*0310*/  LEA R8, R22, R19, 0x18 ;  /* 0x0000001316087211 */ /* 0x000fe200078ec0ff */
[----:B------:R0:W-:Y:S02]  /*0320*/  STS [R9], R4 ;  /* 0x0000000409007388 */ /* 0x0001e40000000800 */
[----:B------:R-:W-:Y:S02]  /*0330*/  IMAD R5, R2, 0x14, R5 ;  /* 0x0000001402057824 */ /* 0x000fe400078e0205 */
[----:B0-----:R-:W-:Y:S01]  /*0340*/  FFMA R9, -R61, R20, R0 ;  /* 0x000000143d097223 */ /* 0x001fe20000000100 */
[----:B------:R-:W-:-:S03]  /*0350*/  IMAD R4, R3, 0x64, R8 ;  /* 0x0000006403047824 */ /* 0x000fc600078e0208 */
[----:B------:R-:W-:Y:S01]  /*0360*/  FFMA R21, R21, R9, R20 ;  /* 0x0000000915157223 */ /* 0x000fe20000000014 */
[----:B------:R-:W-:Y:S02]  /*0370*/  IMAD R9, R3, 0x64, R5 ;  /* 0x0000006403097824 */ /* 0x000fe400078e0205 */
[----:B------:R-:W-:Y:S01]  /*0380*/  IMAD R8, R2, 0x14, R4 ;  /* 0x0000001402087824 */ /* 0x000fe200078e0204 */
[----:B------:R-:W-:Y:S06]  /*0390*/  BAR.SYNC.DEFER_BLOCKING 0x0 ;  /* 0x0000000000007b1d */ /* 0x000fec0000010000 */
[----:B-1----:R-:W-:Y:S05]  /*03a0*/  @!P0 BRA `(.L_x_1) ;  /* 0x00000000000c8947 */ /* 0x002fea0003800000 */
[----:B------:R-:W-:-:S07]  /*03b0*/  MOV R20, 0x3d0 ;  /* 0x000003d000147802 */ /* 0x000fce0000000f00 */
[----:B-----5:R-:W-:Y:S05]  /*03c0*/  CALL.REL.NOINC `($__internal_1_$__cuda_sm3x_div_rn_noftz_f32_slowpath) ;  /* 0x0000006000087944 */ /* 0x020fea0003c00000 */
[----:B------:R-:W-:-:S07]  /*03d0*/  MOV R21, R0 ;  /* 0x0000000000157202 */ /* 0x000fce0000000f00 */
.L_x_1:
[----:B------:R-:W-:Y:S05]  /*03e0*/  BSYNC.RECONVERGENT B0 ;  /* 0x0000000000007941 */ /* 0x000fea0003800200 */
.L_x_0:
[----:B------:R-:W0:Y:S01]  /*03f0*/  LDCU UR4, c[0x0][0x398] ;  /* 0x00007300ff0477ac */ /* 0x000e220008000800 */
[----:B------:R-:W-:Y:S01]  /*0400*/  IADD3 R0, PT, PT, R27, 0x1800000, RZ ;  /* 0x018000001b007810 */ /* 0x000fe20007ffe0ff */
[----:B-----5:R-:W-:Y:S01]  /*0410*/  FADD R21, R10, -R21 ;  /* 0x800000150a157221 */ /* 0x020fe20000000000 */
[----:B------:R-:W-:Y:S02]  /*0420*/  BSSY.RECONVERGENT B0, `(.L_x_2) ;  /* 0x0000010000007945 */ /* 0x000fe40003800200 */
[----:B------:R-:W-:-:S04]  /*0430*/  LOP3.LUT R19, R0, 0x7f800000, RZ, 0xc0, !PT ;  /* 0x7f80000000137812 */ /* 0x000fc800078ec0ff */
[----:B------:R-:W-:Y:S01]  /*0440*/  ISETP.GT.U32.AND P0, PT, R19, 0x1ffffff, PT ;  /* 0x01ffffff1300780c */ /* 0x000fe20003f04070 */
[----:B0-----:R-:W-:-:S04]  /*0450*/  FMUL R0, R27, UR4 ;  /* 0x000000041b007c20 */ /* 0x001fc80008400000 */
[----:B------:R-:W-:-:S04]  /*0460*/  FFMA R0, -R18, R0, R21 ;  /* 0x0000000012007223 */ /* 0x000fc80000000115 */
[----:B------:R-:W-:-:S04]  /*0470*/  FMUL R38, R0, 0.40000000596046447754 ;  /* 0x3ecccccd00267820 */ /* 0x000fc80000400000 */
[----:B------:R-:W-:Y:S05]  /*0480*/  @P0 BRA `(.L_x_3) ;  /* 0x0000000000140947 */ /* 0x000fea0003800000 */
[----:B------:R-:W-:Y:S02]  /*0490*/  MOV R61, R27 ;  /* 0x0000001b003d7202 */ /* 0x000fe40000000f00 */
[----:B------:R-:W-:-:S07]  /*04a0*/  MOV R22, 0x4c0 ;  /* 0x000004c000167802 */ /* 0x000fce0000000f00 */
[----:B------:R-:W-:Y:S05]  /*04b0*/  CALL.REL.NOINC `($__internal_0_$__cuda_sm20_rcp_rn_f32_slowpath) ;  /* 0x0000005800fc7944 */ /* 0x000fea0003c00000 */
[----:B------:R-:W-:Y:S01]  /*04c0*/  MOV R49, R21 ;  /* 0x0000001500317202 */ /* 0x000fe20000000f00 */
[----:B------:R-:W-:Y:S06]  /*04d0*/  BRA `(.L_x_4) ;  /* 0x0000000000107947 */ /* 0x000fec0003800000 */
.L_x_3:
[----:B------:R-:W0:Y:S02]  /*04e0*/  MUFU.RCP R0, R27 ;  /* 0x0000001b00007308 */ /* 0x000e240000001000 */
[----:B0-----:R-:W-:-:S04]  /*04f0*/  FFMA R18, R27, R0, -1 ;  /* 0xbf8000001b127423 */ /* 0x001fc80000000000 */
[----:B------:R-:W-:-:S04]  /*0500*/  FADD.FTZ R49, -R18, -RZ ;  /* 0x800000ff12317221 */ /* 0x000fc80000010100 */
[----:B------:R-:W-:-:S07]  /*0510*/  FFMA R49, R0, R49, R0 ;  /* 0x0000003100317223 */ /* 0x000fce0000000000 */
.L_x_4:
[----:B------:R-:W-:Y:S05]  /*0520*/  BSYNC.RECONVERGENT B0 ;  /* 0x0000000000007941 */ /* 0x000fea0003800200 */
.L_x_2:
[----:B------:R-:W0:Y:S01]  /*0530*/  LDC.64 R52, c[0x0][0x388] ;  /* 0x0000e200ff347b82 */ /* 0x000e220000000a00 */
[----:B------:R-:W-:Y:S02]  /*0540*/  IMAD R11, R11, 0x271, R16 ;  /* 0x000002710b0b7824 */ /* 0x000fe400078e0210 */
[----:B------:R-:W-:Y:S01]  /*0550*/  FADD R0, R10, R38 ;  /* 0x000000260a007221 */ /* 0x000fe20000000000 */
[----:B------:R1:W5:Y:S04]  /*0560*/  LDG.E.CONSTANT R18, desc[UR6][R34.64+0x11f8] ;  /* 0x0011f80622127981 */ /* 0x000368000c1e9900 */
[----:B------:R1:W5:Y:S04]  /*0570*/  LDG.E.CONSTANT R56, desc[UR6][R34.64+0x64] ;  /* 0x0000640622387981 */ /* 0x000368000c1e9900 */
[----:B------:R1:W5:Y:S04]  /*0580*/  LDG.E.CONSTANT R55, desc[UR6][R34.64+0x640] ;  /* 0x0006400622377981 */ /* 0x000368000c1e9900 */
[----:B------:R1:W5:Y:S04]  /*0590*/  LDG.E.CONSTANT R47, desc[UR6][R34.64+0xc1c] ;  /* 0x000c1c06222f7981 */ /* 0x000368000c1e9900 */
[----:B------:R1:W5:Y:S04]  /*05a0*/  LDG.E.CONSTANT R46, desc[UR6][R34.64+0x258] ;  /* 0x00025806222e7981 */ /* 0x000368000c1e9900 */
[----:B------:R1:W5:Y:S01]  /*05b0*/  LDG.E.CONSTANT R45, desc[UR6][R34.64+0x834] ;  /* 0x00083406222d7981 */ /* 0x000362000c1e9900 */
[----:B0-----:R-:W-:-:S03]  /*05c0*/  IMAD.WIDE.U32 R52, R11, 0x4, R52 ;  /* 0x000000040b347825 */ /* 0x001fc600078e0034 */
[----:B------:R1:W5:Y:S04]  /*05d0*/  LDG.E.CONSTANT R44, desc[UR6][R34.64+0xe10] ;  /* 0x000e1006222c7981 */ /* 0x000368000c1e9900 */
[----:B------:R-:W2:Y:S04]  /*05e0*/  LDG.E.CONSTANT R24, desc[UR6][R52.64+0x64] ;  /* 0x0000640634187981 */ /* 0x000ea8000c1e9900 */
[----:B------:R-:W3:Y:S04]  /*05f0*/  LDG.E.CONSTANT R25, desc[UR6][R52.64+0x44c] ;  /* 0x00044c0634197981 */ /* 0x000ee8000c1e9900 */
[----:B------:R-:W4:Y:S01]  /*0600*/  LDG.E.CONSTANT R41, desc[UR6][R52.64+0x258] ;  /* 0x0002580634297981 */ /* 0x000f22000c1e9900 */
[----:B------:R-:W-:-:S03]  /*0610*/  FMUL R21, R13, R49 ;  /* 0x000000310d157220 */ /* 0x000fc60000400000 */
[----:B------:R-:W4:Y:S01]  /*0620*/  LDG.E.CONSTANT R10, desc[UR6][R52.64+0x640] ;  /* 0x00064006340a7981 */ /* 0x000f22000c1e9900 */
[----:B------:R-:W-:Y:S01]  /*0630*/  FMUL R23, R28, R49 ;  /* 0x000000311c177220 */ /* 0x000fe20000400000 */
[----:B------:R-:W-:Y:S02]  /*0640*/  FMUL R50, R36, R28 ;  /* 0x0000001c24327220 */ /* 0x000fe40000400000 */
[----:B------:R1:W5:Y:S04]  /*0650*/  LDG.E.CONSTANT R16, desc[UR6][R34.64+0x44c] ;  /* 0x00044c0622107981 */ /* 0x000368000c1e9900 */
[----:B------:R1:W5:Y:S04]  /*0660*/  LDG.E.CONSTANT R11, desc[UR6][R34.64+0xa28] ;  /* 0x000a2806220b7981 */ /* 0x000368000c1e9900 */
[----:B------:R1:W5:Y:S04]  /*0670*/  LDG.E.CONSTANT R19, desc[UR6][R34.64+0x1004] ;  /* 0x0010040622137981 */ /* 0x000368000c1e9900 */
[----:B------:R1:W5:Y:S04]  /*0680*/  LDG.E.CONSTANT R57, desc[UR6][R34.64+0x19c8] ;  /* 0x0019c80622397981 */ /* 0x000368000c1e9900 */
[----:B------:R1:W5:Y:S01]  /*0690*/  LDG.E.CONSTANT R42, desc[UR6][R52.64+0x834] ;  /* 0x00083406342a7981 */ /* 0x000362000c1e9900 */
[-CC-:B------:R-:W-:Y:S01]  /*06a0*/  FFMA R22, R13, R21.reuse, R38.reuse ;  /* 0x000000150d167223 */ /* 0x180fe20000000026 */
[-C--:B------:R-:W-:Y:S01]  /*06b0*/  FMUL R48, R28, R21.reuse ;  /* 0x000000151c307220 */ /* 0x080fe20000400000 */
[----:B------:R-:W-:Y:S01]  /*06c0*/  FMUL R40, R12, R21 ;  /* 0x000000150c287220 */ /* 0x000fe20000400000 */
[----:B------:R-:W-:Y:S01]  /*06d0*/  FMUL R20, R21, R0 ;  /* 0x0000000015147220 */ /* 0x000fe20000400000 */
[-C--:B------:R-:W-:Y:S01]  /*06e0*/  FFMA R39, R28, R23.reuse, R38 ;  /* 0x000000171c277223 */ /* 0x080fe20000000026 */
[-C--:B------:R-:W-:Y:S01]  /*06f0*/  FMUL R21, R13, R23.reuse ;  /* 0x000000170d157220 */ /* 0x080fe20000400000 */
[-C--:B------:R-:W-:Y:S01]  /*0700*/  FMUL R43, R12, R23.reuse ;  /* 0x000000170c2b7220 */ /* 0x080fe20000400000 */
[----:B------:R-:W-:Y:S01]  /*0710*/  FMUL R23, R0, R23 ;  /* 0x0000001700177220 */ /* 0x000fe20000400000 */
[----:B------:R-:W0:Y:S01]  /*0720*/  S2UR UR5, SR_CgaCtaId ;  /* 0x00000000000579c3 */ /* 0x000e220000008800 */
[-C--:B------:R-:W-:Y:S01]  /*0730*/  FMUL R51, R37, R22.reuse ;  /* 0x0000001625337220 */ /* 0x080fe20000400000 */
[C---:B------:R-:W-:Y:S01]  /*0740*/  FMUL R54, R36.reuse, R39 ;  /* 0x0000002724367220 */ /* 0x040fe20000400000 */
[C---:B------:R-:W-:Y:S01]  /*0750*/  FMUL R59, R36.reuse, R43 ;  /* 0x0000002b243b7220 */ /* 0x040fe20000400000 */
[C---:B------:R-:W-:Y:S01]  /*0760*/  FMUL R61, R36.reuse, R23 ;  /* 0x00000017243d7220 */ /* 0x040fe20000400000 */
[----:B------:R-:W-:Y:S01]  /*0770*/  FMUL R63, R31, R22 ;  /* 0x000000161f3f7220 */ /* 0x000fe20000400000 */
[----:B------:R-:W-:Y:S01]  /*0780*/  FFMA R58, R36, R21, R51 ;  /* 0x00000015243a7223 */ /* 0x000fe20000000033 */
[C---:B------:R-:W-:Y:S01]  /*0790*/  FMUL R65, R30.reuse, R39 ;  /* 0x000000271e417220 */ /* 0x040fe20000400000 */
[C---:B------:R-:W-:Y:S01]  /*07a0*/  FMUL R36, R30.reuse, R28 ;  /* 0x0000001c1e247220 */ /* 0x040fe20000400000 */
[C---:B------:R-:W-:Y:S01]  /*07b0*/  FMUL R67, R30.reuse, R43 ;  /* 0x0000002b1e437220 */ /* 0x040fe20000400000 */
[C---:B------:R-:W-:Y:S01]  /*07c0*/  FMUL R69, R30.reuse, R23 ;  /* 0x000000171e457220 */ /* 0x040fe20000400000 */
[C---:B------:R-:W-:Y:S01]  /*07d0*/  FFMA R50, R37.reuse, R13, R50 ;  /* 0x0000000d25327223 */ /* 0x040fe20000000032 */
[C---:B------:R-:W-:Y:S01]  /*07e0*/  FFMA R51, R37.reuse, R48, R54 ;  /* 0x0000003025337223 */ /* 0x040fe20000000036 */
[C---:B------:R-:W-:Y:S01]  /*07f0*/  FFMA R59, R37.reuse, R40, R59 ;  /* 0x00000028253b7223 */ /* 0x040fe2000000003b */
[----:B------:R-:W-:Y:S01]  /*0800*/  FFMA R61, R37, R20, R61 ;  /* 0x00000014253d7223 */ /* 0x000fe2000000003d */
[----:B------:R-:W-:Y:S01]  /*0810*/  FFMA R37, R30, R21, R63 ;  /* 0x000000151e257223 */ /* 0x000fe2000000003f */
[C---:B------:R-:W-:Y:S01]  /*0820*/  FMUL R49, R12.reuse, R49 ;  /* 0x000000310c317220 */ /* 0x040fe20000400000 */
[C---:B------:R-:W-:Y:S01]  /*0830*/  FFMA R63, R31.reuse, R48, R65 ;  /* 0x000000301f3f7223 */ /* 0x040fe20000000041 */
[C---:B------:R-:W-:Y:S01]  /*0840*/  FFMA R30, R31.reuse, R13, R36 ;  /* 0x0000000d1f1e7223 */ /* 0x040fe20000000024 */
[C---:B------:R-:W-:Y:S01]  /*0850*/  FFMA R65, R31.reuse, R40, R67 ;  /* 0x000000281f417223 */ /* 0x040fe20000000043 */
[----:B------:R-:W-:Y:S01]  /*0860*/  FFMA R60, R31, R20, R69 ;  /* 0x000000141f3c7223 */ /* 0x000fe20000000045 */
[----:B------:R-:W-:Y:S01]  /*0870*/  FFMA R31, R33, R12, R50 ;  /* 0x0000000c211f7223 */ /* 0x000fe20000000032 */
[-C--:B------:R-:W-:Y:S01]  /*0880*/  FMUL R50, R13, R49.reuse ;  /* 0x000000310d327220 */ /* 0x080fe20000400000 */
[-C--:B------:R-:W-:Y:S01]  /*0890*/  FFMA R38, R12, R49.reuse, R38 ;  /* 0x000000310c267223 */ /* 0x080fe20000000026 */
[----:B------:R-:W-:Y:S01]  /*08a0*/  FMUL R36, R0, R49 ;  /* 0x0000003100247220 */ /* 0x000fe20000400000 */
[----:B------:R-:W-:Y:S01]  /*08b0*/  FMUL R62, R26, R31 ;  /* 0x0000001f1a3e7220 */ /* 0x000fe20000400000 */
[----:B------:R-:W-:Y:S01]  /*08c0*/  FMUL R54, R28, R49 ;  /* 0x000000311c367220 */ /* 0x000fe20000400000 */
[C---:B------:R-:W-:Y:S01]  /*08d0*/  FFMA R31, R33.reuse, R50, R58 ;  /* 0x00000032211f7223 */ /* 0x040fe2000000003a */
[C---:B------:R-:W-:Y:S01]  /*08e0*/  FFMA R59, R33.reuse, R38, R59 ;  /* 0x00000026213b7223 */ /* 0x040fe2000000003b */
[C---:B------:R-:W-:Y:S01]  /*08f0*/  FFMA R61, R33.reuse, R36, R61 ;  /* 0x00000024213d7223 */ /* 0x040fe2000000003d */
[----:B------:R-:W-:Y:S01]  /*0900*/  FFMA R51, R33, R54, R51 ;  /* 0x0000003621337223 */ /* 0x000fe20000000033 */
[C---:B------:R-:W-:Y:S01]  /*0910*/  FMUL R0, R26.reuse, R31 ;  /* 0x0000001f1a007220 */ /* 0x040fe20000400000 */
[C---:B------:R-:W-:Y:S01]  /*0920*/  FFMA R33, R29.reuse, R12, R30 ;  /* 0x0000000c1d217223 */ /* 0x040fe2000000001e */
[C---:B------:R-:W-:Y:S01]  /*0930*/  FFMA R37, R29.reuse, R50, R37 ;  /* 0x000000321d257223 */ /* 0x040fe20000000025 */
[C---:B------:R-:W-:Y:S01]  /*0940*/  FFMA R63, R29.reuse, R54, R63 ;  /* 0x000000361d3f7223 */ /* 0x040fe2000000003f */
[C---:B------:R-:W-:Y:S01]  /*0950*/  FFMA R65, R29.reuse, R38, R65 ;  /* 0x000000261d417223 */ /* 0x040fe20000000041 */
[----:B------:R-:W-:Y:S01]  /*0960*/  UMOV UR4, 0x400 ;  /* 0x0000040000047882 */ /* 0x000fe20000000000 */
[----:B------:R-:W-:Y:S01]  /*0970*/  FFMA R29, R29, R36, R60 ;  /* 0x000000241d1d7223 */ /* 0x000fe2000000003c */
[----:B0-----:R-:W-:Y:S01]  /*0980*/  ULEA UR4, UR5, UR4, 0x18 ;  /* 0x0000000405047291 */ /* 0x001fe2000f8ec0ff */
[C---:B------:R-:W-:Y:S01]  /*0990*/  FMUL R30, R26.reuse, R51 ;  /* 0x000000331a1e7220 */ /* 0x040fe20000400000 */
[C---:B------:R-:W-:Y:S01]  /*09a0*/  FMUL R58, R26.reuse, R59 ;  /* 0x0000003b1a3a7220 */ /* 0x040fe20000400000 */
[C---:B------:R-:W-:Y:S01]  /*09b0*/  FMUL R60, R26.reuse, R61 ;  /* 0x0000003d1a3c7220 */ /* 0x040fe20000400000 */
[----:B------:R0:W-:Y:S01]  /*09c0*/  STS [R9+0x4], R0 ;  /* 0x0000040009007388 */ /* 0x0001e20000000800 */
[C---:B------:R-:W-:Y:S01]  /*09d0*/  FMUL R33, R26.reuse, R33 ;  /* 0x000000211a217220 */ /* 0x040fe20000400000 */
[C---:B------:R-:W-:Y:S01]  /*09e0*/  FMUL R37, R26.reuse, R37 ;  /* 0x000000251a257220 */ /* 0x040fe20000400000 */
[C---:B------:R-:W-:Y:S01]  /*09f0*/  FMUL R63, R26.reuse, R63 ;  /* 0x0000003f1a3f7220 */ /* 0x040fe20000400000 */
[C---:B------:R-:W-:Y:S01]  /*0a00*/  FMUL R65, R26.reuse, R65 ;  /* 0x000000411a417220 */ /* 0x040fe20000400000 */
[----:B------:R-:W-:Y:S01]  /*0a10*/  FMUL R51, R26, R29 ;  /* 0x0000001d1a337220 */ /* 0x000fe20000400000 */
[----:B------:R-:W-:Y:S01]  /*0a20*/  STS [R9], R62 ;  /* 0x0000003e09007388 */ /* 0x000fe20000000800 */
[----:B0-----:R-:W-:-:S03]  /*0a30*/  FMUL R0, R15, R28 ;  /* 0x0000001c0f007220 */ /* 0x001fc60000400000 */
[----:B------:R-:W-:Y:S01]  /*0a40*/  STS [R9+0x8], R30 ;  /* 0x0000081e09007388 */ /* 0x000fe20000000800 */
[----:B------:R-:W-:-:S03]  /*0a50*/  FFMA R59, R17, R13, R0 ;  /* 0x0000000d113b7223 */ /* 0x000fc60000000000 */
[----:B------:R-:W-:Y:S04]  /*0a60*/  STS [R9+0xc], R58 ;  /* 0x00000c3a09007388 */ /* 0x000fe80000000800 */
[----:B------:R-:W-:Y:S04]  /*0a70*/  STS [R9+0x10], R60 ;  /* 0x0000103c09007388 */ /* 0x000fe80000000800 */
[----:B------:R-:W-:Y:S04]  /*0a80*/  STS [R8], R33 ;  /* 0x0000002108007388 */ /* 0x000fe80000000800 */
[----:B------:R0:W-:Y:S04]  /*0a90*/  STS [R8+0x4], R37 ;  /* 0x0000042508007388 */ /* 0x0001e80000000800 */
[----:B------:R-:W-:Y:S04]  /*0aa0*/  STS [R8+0x8], R63 ;  /* 0x0000083f08007388 */ /* 0x000fe80000000800 */
[----:B------:R-:W-:Y:S04]  /*0ab0*/  STS [R8+0xc], R65 ;  /* 0x00000c4108007388 */ /* 0x000fe80000000800 */
[----:B------:R-:W-:Y:S04]  /*0ac0*/  STS [R8+0x10], R51 ;  /* 0x0000103308007388 */ /* 0x000fe80000000800 */
[----:B------:R-:W1:Y:S04]  /*0ad0*/  LDS.128 R28, [UR4] ;  /* 0x00000004ff1c7984 */ /* 0x000e680008000c00 */
[----:B------:R-:W-:Y:S01]  /*0ae0*/  LDS R0, [UR4+0x10] ;  /* 0x00001004ff007984 */ /* 0x000fe20008000800 */
[----:B------:R-:W-:Y:S01]  /*0af0*/  BAR.SYNC.DEFER_BLOCKING 0x0 ;  /* 0x0000000000007b1d */ /* 0x000fe20000010000 */
[----:B------:R-:W-:Y:S01]  /*0b00*/  LEA R3, R3, UR4, 0x2 ;  /* 0x0000000403037c11 */ /* 0x000fe2000f8e10ff */
[----:B------:R-:W-:-:S02]  /*0b10*/  IMAD R2, R2, -0x10, R32 ;  /* 0xfffffff002027824 */ /* 0x000fc400078e0220 */
[----:B------:R-:W-:Y:S01]  /*0b20*/  FMUL R43, R15, R43 ;  /* 0x0000002b0f2b7220 */ /* 0x000fe20000400000 */
[C---:B------:R-:W-:Y:S01]  /*0b30*/  FMUL R22, R17.reuse, R22 ;  /* 0x0000001611167220 */ /* 0x040fe20000400000 */
[----:B------:R-:W1:Y:S01]  /*0b40*/  LDCU UR4, c[0x0][0x398] ;  /* 0x00007300ff0477ac */ /* 0x000e620008000800 */
[----:B------:R-:W-:Y:S04]  /*0b50*/  LDS R49, [R3] ;  /* 0x0000000003317984 */ /* 0x000fe80000000800 */
[----:B------:R-:W1:Y:S04]  /*0b60*/  LDS R66, [R5] ;  /* 0x0000000005427984 */ /* 0x000e680000000800 */
[----:B------:R-:W1:Y:S04]  /*0b70*/  LDS R51, [R5+0x8] ;  /* 0x0000080005337984 */ /* 0x000e680000000800 */
[----:B------:R-:W1:Y:S04]  /*0b80*/  LDS R68, [R5+0xc] ;  /* 0x00000c0005447984 */ /* 0x000e680000000800 */
[----:B------:R-:W1:Y:S04]  /*0b90*/  LDS R64, [R5+0x4] ;  /* 0x0000040005407984 */ /* 0x000e680000000800 */
[----:B------:R-:W1:Y:S04]  /*0ba0*/  LDS R62, [R5+0x10] ;  /* 0x00001000053e7984 */ /* 0x000e680000000800 */
[----:B------:R-:W-:Y:S04]  /*0bb0*/  LDS R13, [R2] ;  /* 0x00000000020d7984 */ /* 0x000fe80000000800 */
[----:B------:R-:W1:Y:S04]  /*0bc0*/  LDS R32, [R4+0x8] ;  /* 0x0000080004207984 */ /* 0x000e680000000800 */
[----:B------:R-:W1:Y:S04]  /*0bd0*/  LDS R60, [R4] ;  /* 0x00000000043c7984 */ /* 0x000e680000000800 */
[----:B------:R-:W1:Y:S01]  /*0be0*/  LDS R58, [R4+0x4] ;  /* 0x00000400043a7984 */ /* 0x000e620000000800 */
[C---:B------:R-:W-:Y:S01]  /*0bf0*/  FFMA R59, R14.reuse, R12, R59 ;  /* 0x0000000c0e3b7223 */ /* 0x040fe2000000003b */
[----:B------:R-:W-:Y:S01]  /*0c00*/  FFMA R43, R17, R40, R43 ;  /* 0x00000028112b7223 */ /* 0x000fe2000000002b */
[C---:B------:R-:W-:Y:S01]  /*0c10*/  FMUL R12, R15.reuse, R39 ;  /* 0x000000270f0c7220 */ /* 0x040fe20000400000 */
[C---:B------:R-:W-:Y:S01]  /*0c20*/  FMUL R23, R15.reuse, R23 ;  /* 0x000000170f177220 */ /* 0x040fe20000400000 */
[----:B------:R-:W-:Y:S01]  /*0c30*/  FFMA R15, R15, R21, R22 ;  /* 0x000000150f0f7223 */ /* 0x000fe20000000016 */
[C---:B0-----:R-:W-:Y:S01]  /*0c40*/  FFMA R37, R14.reuse, R38, R43 ;  /* 0x000000260e257223 */ /* 0x041fe2000000002b */
[C---:B------:R-:W-:Y:S01]  /*0c50*/  FFMA R21, R17.reuse, R48, R12 ;  /* 0x0000003011157223 */ /* 0x040fe2000000000c */
[----:B------:R-:W-:Y:S01]  /*0c60*/  FFMA R23, R17, R20, R23 ;  /* 0x0000001411177223 */ /* 0x000fe20000000017 */
[----:B------:R-:W-:Y:S01]  /*0c70*/  FFMA R15, R14, R50, R15 ;  /* 0x000000320e0f7223 */ /* 0x000fe2000000000f */
[----:B------:R-:W-:Y:S01]  /*0c80*/  FMUL R37, R26, R37 ;  /* 0x000000251a257220 */ /* 0x000fe20000400000 */
[C---:B------:R-:W-:Y:S01]  /*0c90*/  FFMA R21, R14.reuse, R54, R21 ;  /* 0x000000360e157223 */ /* 0x040fe20000000015 */
[----:B------:R-:W-:Y:S01]  /*0ca0*/  FFMA R23, R14, R36, R23 ;  /* 0x000000240e177223 */ /* 0x000fe20000000017 */
[C---:B------:R-:W-:Y:S01]  /*0cb0*/  FMUL R33, R26.reuse, R15 ;  /* 0x0000000f1a217220 */ /* 0x040fe20000400000 */
[C---:B------:R-:W-:Y:S01]  /*0cc0*/  FMUL R20, R26.reuse, R27 ;  /* 0x0000001b1a147220 */ /* 0x040fe20000400000 */
[C---:B------:R-:W-:Y:S01]  /*0cd0*/  FMUL R59, R26.reuse, R59 ;  /* 0x0000003b1a3b7220 */ /* 0x040fe20000400000 */
[-C--:B-1----:R-:W-:Y:S01]  /*0ce0*/  FFMA R15, R37, R28.reuse, RZ ;  /* 0x0000001c250f7223 */ /* 0x082fe200000000ff */
[C---:B------:R-:W-:Y:S01]  /*0cf0*/  FMUL R36, R26.reuse, R21 ;  /* 0x000000151a247220 */ /* 0x040fe20000400000 */
[----:B------:R-:W-:Y:S01]  /*0d00*/  FMUL R12, R26, R23 ;  /* 0x000000171a0c7220 */ /* 0x000fe20000400000 */
[-C--:B------:R-:W-:Y:S01]  /*0d10*/  FFMA R14, R59, R28.reuse, RZ ;  /* 0x0000001c3b0e7223 */ /* 0x080fe200000000ff */
[----:B------:R-:W-:Y:S01]  /*0d20*/  FFMA R21, -R20, UR4, R15 ;  /* 0x0000000414157c23 */ /* 0x000fe2000800010f */
[-C--:B------:R-:W-:Y:S01]  /*0d30*/  FFMA R20, R36, R28.reuse, RZ ;  /* 0x0000001c24147223 */ /* 0x080fe200000000ff */
[----:B------:R-:W0:Y:S01]  /*0d40*/  LDS R27, [R4+0xc] ;  /* 0x00000c00041b7984 */ /* 0x000e220000000800 */
[-C--:B------:R-:W-:Y:S01]  /*0d50*/  FFMA R15, R33, R28.reuse, RZ ;  /* 0x0000001c210f7223 */ /* 0x080fe200000000ff */
[----:B------:R-:W-:-:S02]  /*0d60*/  FFMA R17, R12, R28, RZ ;  /* 0x0000001c0c117223 */ /* 0x000fc400000000ff */
[----:B------:R-:W-:Y:S01]  /*0d70*/  LDS R23, [R3+0x14] ;  /* 0x0000140003177984 */ /* 0x000fe20000000800 */
[----:B------:R-:W-:-:S03]  /*0d80*/  FFMA R14, R49, R66, R14 ;  /* 0x00000042310e7223 */ /* 0x000fc6000000000e */
[----:B------:R-:W1:Y:S01]  /*0d90*/  LDS R43, [R5+0x64] ;  /* 0x00006400052b7984 */ /* 0x000e620000000800 */
[C---:B------:R-:W-:Y:S01]  /*0da0*/  FFMA R51, R49.reuse, R51, R20 ;  /* 0x0000003331337223 */ /* 0x040fe20000000014 */
[C---:B------:R-:W-:Y:S02]  /*0db0*/  FFMA R68, R49.reuse, R68, R21 ;  /* 0x0000004431447223 */ /* 0x040fe40000000015 */
[----:B------:R-:W1:Y:S01]  /*0dc0*/  LDS R39, [R4+0x10] ;  /* 0x0000100004277984 */ /* 0x000e620000000800 */
[C---:B------:R-:W-:Y:S01]  /*0dd0*/  FFMA R15, R49.reuse, R64, R15 ;  /* 0x00000040310f7223 */ /* 0x040fe2000000000f */
[----:B------:R-:W-:Y:S02]  /*0de0*/  FFMA R62, R49, R62, R17 ;  /* 0x0000003e313e7223 */ /* 0x000fe40000000011 */
[----:B------:R-:W-:Y:S01]  /*0df0*/  LDS R66, [R5+0x70] ;  /* 0x0000700005427984 */ /* 0x000fe20000000800 */
[----:B------:R-:W-:-:S03]  /*0e00*/  FFMA R51, R13, R32, R51 ;  /* 0x000000200d337223 */ /* 0x000fc60000000033 */
[----:B------:R-:W-:Y:S04]  /*0e10*/  LDS R21, [R2+0x14] ;  /* 0x0000140002157984 */ /* 0x000fe80000000800 */
[----:B------:R-:W-:Y:S04]  /*0e20*/  LDS R54, [R4+0x14] ;  /* 0x0000140004367984 */ /* 0x000fe80000000800 */
[----:B------:R-:W1:Y:S04]  /*0e30*/  LDS R49, [R5+0x68] ;  /* 0x0000680005317984 */ /* 0x000e680000000800 */
[----:B------:R-:W1:Y:S04]  /*0e40*/  LDS R61, [R5+0x6c] ;  /* 0x00006c00053d7984 */ /* 0x000e680000000800 */
[----:B------:R-:W1:Y:S04]  /*0e50*/  LDS R64, [R5+0x74] ;  /* 0x0000740005407984 */ /* 0x000e680000000800 */
[----:B------:R-:W1:Y:S01]  /*0e60*/  LDS R40, [R4+0x20] ;  /* 0x0000200004287984 */ /* 0x000e620000000800 */
[----:B------:R-:W-:-:S03]  /*0e70*/  FFMA R60, R13, R60, R14 ;  /* 0x0000003c0d3c7223 */ /* 0x000fc6000000000e */
[----:B------:R-:W-:Y:S01]  /*0e80*/  LDS R17, [R3+0x28] ;  /* 0x0000280003117984 */ /* 0x000fe20000000800 */
[----:B------:R-:W-:-:S03]  /*0e90*/  FFMA R58, R13, R58, R15 ;  /* 0x0000003a0d3a7223 */ /* 0x000fc6000000000f */
[----:B------:R-:W1:Y:S04]  /*0ea0*/  LDS R32, [R5+0xc8] ;  /* 0x0000c80005207984 */ /* 0x000e680000000800 */
[----:B------:R-:W1:Y:S04]  /*0eb0*/  LDS R50, [R4+0x18] ;  /* 0x0000180004327984 */ /* 0x000e680000000800 */
[----:B------:R-:W2:Y:S04]  /*0ec0*/  LDS R38, [R4+0x24] ;  /* 0x0000240004267984 */ /* 0x000ea80000000800 */
[----:B------:R-:W-:Y:S04]  /*0ed0*/  LDS R14, [R2+0x28] ;  /* 0x00002800020e7984 */ /* 0x000fe80000000800 */
[----:B------:R-:W3:Y:S04]  /*0ee0*/  LDS R15, [R4+0x28] ;  /* 0x00002800040f7984 */ /* 0x000ee80000000800 */
[----:B------:R-:W3:Y:S04]  /*0ef0*/  LDS R48, [R4+0x1c] ;  /* 0x00001c0004307984 */ /* 0x000ee80000000800 */
[----:B------:R-:W4:Y:S04]  /*0f00*/  LDS R28, [R5+0xcc] ;  /* 0x0000cc00051c7984 */ /* 0x000f280000000800 */
[----:B------:R-:W4:Y:S04]  /*0f10*/  LDS R26, [R5+0xd0] ;  /* 0x0000d000051a7984 */ /* 0x000f280000000800 */
[----:B------:R-:W4:Y:S04]  /*0f20*/  LDS R22, [R5+0xd4] ;  /* 0x0000d40005167984 */ /* 0x000f280000000800 */
[----:B------:R-:W4:Y:S01]  /*0f30*/  LDS R20, [R5+0xd8] ;  /* 0x0000d80005147984 */ /* 0x000f220000000800 */
[----:B0-----:R-:W-:Y:S01]  /*0f40*/  FFMA R27, R13, R27, R68 ;  /* 0x0000001b0d1b7223 */ /* 0x001fe20000000044 */
[----:B-1----:R-:W-:Y:S01]  /*0f50*/  FFMA R60, R23, R43, R60 ;  /* 0x0000002b173c7223 */ /* 0x002fe2000000003c */
[----:B------:R-:W-:Y:S01]  /*0f60*/  FFMA R39, R13, R39, R62 ;  /* 0x000000270d277223 */ /* 0x000fe2000000003e */
[C---:B------:R-:W-:Y:S01]  /*0f70*/  FFMA R49, R23.reuse, R49, R58 ;  /* 0x0000003117317223 */ /* 0x040fe2000000003a */
[----:B------:R-:W-:Y:S01]  /*0f80*/  FFMA R27, R23, R66, R27 ;  /* 0x00000042171b7223 */ /* 0x000fe2000000001b */
[----:B------:R-:W-:Y:S01]  /*0f90*/  FFMA R54, R21, R54, R60 ;  /* 0x0000003615367223 */ /* 0x000fe2000000003c */
[C---:B------:R-:W-:Y:S01]  /*0fa0*/  FFMA R51, R23.reuse, R61, R51 ;  /* 0x0000003d17337223 */ /* 0x040fe20000000033 */
[----:B------:R-:W-:Y:S01]  /*0fb0*/  FFMA R39, R23, R64, R39 ;  /* 0x0000004017277223 */ /* 0x000fe20000000027 */
[----:B------:R-:W-:Y:S01]  /*0fc0*/  FFMA R23, R21, R40, R27 ;  /* 0x0000002815177223 */ /* 0x000fe2000000001b */
[----:B------:R-:W-:Y:S01]  /*0fd0*/  FFMA R27, R17, R32, R54 ;  /* 0x00000020111b7223 */ /* 0x000fe20000000036 */
[----:B------:R-:W0:Y:S01]  /*0fe0*/  LDS R66, [R4+0x34] ;  /* 0x0000340004427984 */ /* 0x000e220000000800 */
[C---:B------:R-:W-:Y:S01]  /*0ff0*/  FFMA R13, R21.reuse, R50, R49 ;  /* 0x00000032150d7223 */ /* 0x040fe20000000031 */
[----:B--2---:R-:W-:-:S02]  /*1000*/  FFMA R39, R21, R38, R39 ;  /* 0x0000002615277223 */ /* 0x004fc40000000027 */
[----:B------:R-:W-:Y:S04]  /*1010*/  LDS R38, [R5+0x138] ;  /* 0x0001380005267984 */ /* 0x000fe80000000800 */
[----:B------:R-:W-:Y:S01]  /*1020*/  LDS R43, [R4+0x48] ;  /* 0x00004800042b7984 */ /* 0x000fe20000000800 */
[----:B---3--:R-:W-:-:S03]  /*1030*/  FFMA R54, R14, R15, R27 ;  /* 0x0000000f0e367223 */ /* 0x008fc6000000001b */
[----:B------:R-:W1:Y:S01]  /*1040*/  LDS R15, [R3+0x3c] ;  /* 0x00003c00030f7984 */ /* 0x000e620000000800 */
[----:B------:R-:W-:-:S03]  /*1050*/  FFMA R51, R21, R48, R51 ;  /* 0x0000003015337223 */ /* 0x000fc60000000033 */
[----:B------:R-:W2:Y:S01]  /*1060*/  LDS R58, [R4+0x2c] ;  /* 0x00002c00043a7984 */ /* 0x000ea20000000800 */
[----:B----4-:R-:W-:-:S03]  /*1070*/  FFMA R13, R17, R28, R13 ;  /* 0x0000001c110d7223 */ /* 0x010fc6000000000d */
[----:B------:R-:W-:Y:S01]  /*1080*/  LDS R28, [R2+0x3c] ;  /* 0x00003c00021c7984 */ /* 0x000fe20000000800 */
[----:B------:R-:W-:-:S03]  /*1090*/  FFMA R21, R17, R26, R51 ;  /* 0x0000001a11157223 */ /* 0x000fc60000000033 */
[----:B------:R-:W3:Y:S01]  /*10a0*/  LDS R62, [R4+0x30] ;  /* 0x00003000043e7984 */ /* 0x000ee20000000800 */
[----:B------:R-:W-:-:S03]  /*10b0*/  FFMA R23, R17, R22, R23 ;  /* 0x0000001611177223 */ /* 0x000fc60000000017 */
[----:B------:R-:W4:Y:S01]  /*10c0*/  LDS R68, [R4+0x38] ;  /* 0x0000380004447984 */ /* 0x000f220000000800 */
[----:B------:R-:W-:-:S03]  /*10d0*/  FFMA R51, R17, R20, R39 ;  /* 0x0000001411337223 */ /* 0x000fc60000000027 */
[----:B------:R-:W4:Y:S04]  /*10e0*/  LDS R61, [R5+0x12c] ;  /* 0x00012c00053d7984 */ /* 0x000f280000000800 */
[----:B------:R-:W4:Y:S04]  /*10f0*/  LDS R50, [R5+0x130] ;  /* 0x0001300005327984 */ /* 0x000f280000000800 */
[----:B------:R-:W4:Y:S04]  /*1100*/  LDS R48, [R5+0x134] ;  /* 0x0001340005307984 */ /* 0x000f280000000800 */
[----:B------:R-:W4:Y:S04]  /*1110*/  LDS R32, [R5+0x13c] ;  /* 0x00013c0005207984 */ /* 0x000f280000000800 */
[----:B------:R-:W-:Y:S04]  /*1120*/  LDS R17, [R3+0x50] ;  /* 0x0000500003117984 */ /* 0x000fe80000000800 */
[----:B------:R-:W4:Y:S04]  /*1130*/  LDS R22, [R5+0x19c] ;  /* 0x00019c0005167984 */ /* 0x000f280000000800 */
[----:B------:R-:W4:Y:S04]  /*1140*/  LDS R27, [R4+0x3c] ;  /* 0x00003c00041b7984 */ /* 0x000f280000000800 */
[----:B------:R-:W4:Y:S04]  /*1150*/  LDS R26, [R4+0x40] ;  /* 0x00004000041a7984 */ /* 0x000f280000000800 */
[----:B------:R-:W4:Y:S04]  /*1160*/  LDS R49, [R4+0x44] ;  /* 0x0000440004317984 */ /* 0x000f280000000800 */
[----:B------:R-:W4:Y:S04]  /*1170*/  LDS R39, [R4+0x4c] ;  /* 0x00004c0004277984 */ /* 0x000f280000000800 */
[----:B------:R-:W4:Y:S04]  /*1180*/  LDS R64, [R5+0x190] ;  /* 0x0001900005407984 */ /* 0x000f280000000800 */
[----:B------:R-:W4:Y:S04]  /*1190*/  LDS R60, [R5+0x194] ;  /* 0x00019400053c7984 */ /* 0x000f280000000800 */
[----:B------:R-:W4:Y:S04]  /*11a0*/  LDS R40, [R5+0x198] ;  /* 0x0001980005287984 */ /* 0x000f280000000800 */
[----:B------:R-:W4:Y:S01]  /*11b0*/  LDS R20, [R5+0x1a0] ;  /* 0x0001a00005147984 */ /* 0x000f220000000800 */
[----:B0-----:R-:W-:-:S04]  /*11c0*/  FFMA R23, R14, R66, R23 ;  /* 0x000000420e177223 */ /* 0x001fc80000000017 */
[C---:B-1----:R-:W-:Y:S01]  /*11d0*/  FFMA R38, R15.reuse, R38, R23 ;  /* 0x000000260f267223 */ /* 0x042fe20000000017 */
[C---:B--2---:R-:W-:Y:S01]  /*11e0*/  FFMA R13, R14.reuse, R58, R13 ;  /* 0x0000003a0e0d7223 */ /* 0x044fe2000000000d */
[C---:B---3--:R-:W-:Y:S01]  /*11f0*/  FFMA R21, R14.reuse, R62, R21 ;  /* 0x0000003e0e157223 */ /* 0x048fe20000000015 */
[----:B----4-:R-:W-:Y:S01]  /*1200*/  FFMA R51, R14, R68, R51 ;  /* 0x000000440e337223 */ /* 0x010fe20000000033 */
[C---:B------:R-:W-:Y:S01]  /*1210*/  FFMA R43, R28.reuse, R43, R38 ;  /* 0x0000002b1c2b7223 */ /* 0x040fe20000000026 */
[C---:B------:R-:W-:Y:S01]  /*1220*/  FFMA R61, R15.reuse, R61, R54 ;  /* 0x0000003d0f3d7223 */ /* 0x040fe20000000036 */
[C---:B------:R-:W-:Y:S01]  /*1230*/  FFMA R13, R15.reuse, R50, R13 ;  /* 0x000000320f0d7223 */ /* 0x040fe2000000000d */
[C---:B------:R-:W-:Y:S01]  /*1240*/  FFMA R48, R15.reuse, R48, R21 ;  /* 0x000000300f307223 */ /* 0x040fe20000000015 */
[----:B------:R-:W-:Y:S01]  /*1250*/  FFMA R32, R15, R32, R51 ;  /* 0x000000200f207223 */ /* 0x000fe20000000033 */
[----:B------:R-:W-:Y:S01]  /*1260*/  FFMA R22, R17, R22, R43 ;  /* 0x0000001611167223 */ /* 0x000fe2000000002b */
[----:B------:R-:W-:Y:S01]  /*1270*/  LDS R15, [R2+0x50] ;  /* 0x00005000020f7984 */ /* 0x000fe20000000800 */
[----:B------:R-:W-:-:S03]  /*1280*/  FFMA R14, R28, R27, R61 ;  /* 0x0000001b1c0e7223 */ /* 0x000fc6000000003d */
[----:B------:R-:W0:Y:S01]  /*1290*/  LDS R43, [R4+0x54] ;  /* 0x00005400042b7984 */ /* 0x000e220000000800 */
[C---:B------:R-:W-:Y:S01]  /*12a0*/  FFMA R13, R28.reuse, R26, R13 ;  /* 0x0000001a1c0d7223 */ /* 0x040fe2000000000d */
[C---:B------:R-:W-:Y:S02]  /*12b0*/  FFMA R49, R28.reuse, R49, R48 ;  /* 0x000000311c317223 */ /* 0x040fe40000000030 */
[----:B------:R-:W1:Y:S01]  /*12c0*/  LDS R23, [R4+0x58] ;  /* 0x0000580004177984 */ /* 0x000e620000000800 */
[----:B------:R-:W-:-:S03]  /*12d0*/  FFMA R39, R28, R39, R32 ;  /* 0x000000271c277223 */ /* 0x000fc60000000020 */
[----:B------:R-:W2:Y:S01]  /*12e0*/  LDS R54, [R4+0x50] ;  /* 0x0000500004367984 */ /* 0x000ea20000000800 */
[----:B------:R-:W-:-:S03]  /*12f0*/  FFMA R64, R17, R64, R14 ;  /* 0x0000004011407223 */ /* 0x000fc6000000000e */
[----:B------:R-:W-:Y:S01]  /*1300*/  LDS R21, [R4+0x60] ;  /* 0x0000600004157984 */ /* 0x000fe20000000800 */
[C---:B------:R-:W-:Y:S01]  /*1310*/  FFMA R60, R17.reuse, R60, R13 ;  /* 0x0000003c113c7223 */ /* 0x040fe2000000000d */
[C---:B------:R-:W-:Y:S01]  /*1320*/  FFMA R40, R17.reuse, R40, R49 ;  /* 0x0000002811287223 */ /* 0x040fe20000000031 */
[----:B------:R-:W-:Y:S02]  /*1330*/  FFMA R20, R17, R20, R39 ;  /* 0x0000001411147223 */ /* 0x000fe40000000027 */
[----:B------:R-:W3:Y:S01]  /*1340*/  LDS R17, [R4+0x5c] ;  /* 0x00005c0004117984 */ /* 0x000ee20000000800 */
[----:B------:R-:W-:Y:S01]  /*1350*/  FADD R61, R24, R24 ;  /* 0x00000018183d7221 */ /* 0x000fe20000000000 */
[-C--:B------:R-:W-:Y:S01]  /*1360*/  FFMA R38, R59, R29.reuse, RZ ;  /* 0x0000001d3b267223 */ /* 0x080fe200000000ff */
[-C--:B------:R-:W-:Y:S01]  /*1370*/  FFMA R27, R33, R29.reuse, RZ ;  /* 0x0000001d211b7223 */ /* 0x080fe200000000ff */
[-C--:B------:R-:W-:Y:S01]  /*1380*/  FFMA R26, R36, R29.reuse, RZ ;  /* 0x0000001d241a7223 */ /* 0x080fe200000000ff */
[----:B------:R-:W4:Y:S01]  /*1390*/  MUFU.RCP R62, R61 ;  /* 0x0000003d003e7308 */ /* 0x000f220000001000 */
[-C--:B------:R-:W-:Y:S01]  /*13a0*/  FFMA R14, R37, R29.reuse, RZ ;  /* 0x0000001d250e7223 */ /* 0x080fe200000000ff */
[----:B------:R-:W-:Y:S01]  /*13b0*/  FFMA R39, R12, R29, RZ ;  /* 0x0000001d0c277223 */ /* 0x000fe200000000ff */
[-C--:B------:R-:W-:Y:S01]  /*13c0*/  FFMA R58, R59, R30.reuse, RZ ;  /* 0x0000001e3b3a7223 */ /* 0x080fe200000000ff */
[-C--:B------:R-:W-:Y:S01]  /*13d0*/  FFMA R50, R33, R30.reuse, RZ ;  /* 0x0000001e21327223 */ /* 0x080fe200000000ff */
[-C--:B------:R-:W-:Y:S01]  /*13e0*/  FFMA R49, R36, R30.reuse, RZ ;  /* 0x0000001e24317223 */ /* 0x080fe200000000ff */
        /* <DEDUP_REMOVED lines=12> */
[----:B------:R-:W-:-:S04]  /*14b0*/  FMUL R0, R25, R25 ;  /* 0x0000001919007220 */ /* 0x000fc80000400000 */
[----:B------:R-:W-:-:S04]  /*14c0*/  FFMA R59, R41, R41, R0 ;  /* 0x00000029293b7223 */ /* 0x000fc80000000000 */
[----:B------:R-:W-:Y:S01]  /*14d0*/  FFMA R0, R10, R10, R59 ;  /* 0x0000000a0a007223 */ /* 0x000fe2000000003b */
[----:B----4-:R-:W-:Y:S01]  /*14e0*/  FFMA R63, -R61, R62, 1 ;  /* 0x3f8000003d3f7423 */ /* 0x010fe2000000013e */
[----:B------:R-:W-:Y:S06]  /*14f0*/  BAR.SYNC.DEFER_BLOCKING 0x0 ;  /* 0x0000000000007b1d */ /* 0x000fec0000010000 */
[----:B------:R-:W4:Y:S01]  /*1500*/  FCHK P0, R0, R61 ;  /* 0x0000003d00007302 */ /* 0x000f220000000000 */
[----:B------:R-:W-:Y:S01]  /*1510*/  FFMA R63, R62, R63, R62 ;  /* 0x0000003f3e3f7223 */ /* 0x000fe2000000003e */
[----:B0-----:R-:W-:-:S03]  /*1520*/  FFMA R43, R15, R43, R60 ;  /* 0x0000002b0f2b7223 */ /* 0x001fc6000000003c */
[----:B------:R-:W-:Y:S01]  /*1530*/  FFMA R60, R0, R63, RZ ;  /* 0x0000003f003c7223 */ /* 0x000fe200000000ff */
[----:B-1----:R-:W-:Y:S01]  /*1540*/  FFMA R40, R15, R23, R40 ;  /* 0x000000170f287223 */ /* 0x002fe20000000028 */
[----:B------:R-:W-:Y:S02]  /*1550*/  BSSY.RECONVERGENT B0, `(.L_x_5) ;  /* 0x000000a000007945 */ /* 0x000fe40003800200 */
[----:B------:R-:W-:Y:S01]  /*1560*/  FFMA R23, -R61, R60, R0 ;  /* 0x0000003c3d177223 */ /* 0x000fe20000000100 */
[C---:B--2---:R-:W-:Y:S01]  /*1570*/  FFMA R54, R15.reuse, R54, R64 ;  /* 0x000000360f367223 */ /* 0x044fe20000000040 */
[C---:B---3--:R-:W-:Y:S01]  /*1580*/  FFMA R17, R15.reuse, R17, R22 ;  /* 0x000000110f117223 */ /* 0x048fe20000000016 */
[----:B------:R-:W-:Y:S01]  /*1590*/  FFMA R15, R15, R21, R20 ;  /* 0x000000150f0f7223 */ /* 0x000fe20000000014 */
[----:B------:R-:W-:Y:S01]  /*15a0*/  FFMA R23, R63, R23, R60 ;  /* 0x000000173f177223 */ /* 0x000fe2000000003c */
[----:B----4-:R-:W-:Y:S06]  /*15b0*/  @!P0 BRA `(.L_x_6) ;  /* 0x00000000000c8947 */ /* 0x010fec0003800000 */
[----:B------:R-:W-:-:S07]  /*15c0*/  MOV R20, 0x15e0 ;  /* 0x000015e000147802 */ /* 0x000fce0000000f00 */
[----:B-----5:R-:W-:Y:S05]  /*15d0*/  CALL.REL.NOINC `($__internal_1_$__cuda_sm3x_div_rn_noftz_f32_slowpath) ;  /* 0x0000004c00847944 */ /* 0x020fea0003c00000 */
[----:B------:R-:W-:-:S07]  /*15e0*/  MOV R23, R0 ;  /* 0x0000000000177202 */ /* 0x000fce0000000f00 */
.L_x_6:
[----:B------:R-:W-:Y:S05]  /*15f0*/  BSYNC.RECONVERGENT B0 ;  /* 0x0000000000007941 */ /* 0x000fea0003800200 */
.L_x_5:
[----:B------:R-:W0:Y:S01]  /*1600*/  LDCU UR4, c[0x0][0x398] ;  /* 0x00007300ff0477ac */ /* 0x000e220008000800 */
[----:B------:R-:W-:Y:S01]  /*1610*/  IADD3 R0, PT, PT, R24, 0x1800000, RZ ;  /* 0x0180000018007810 */ /* 0x000fe20007ffe0ff */
[----:B------:R-:W-:Y:S03]  /*1620*/  BSSY.RECONVERGENT B0, `(.L_x_7) ;  /* 0x0000011000007945 */ /* 0x000fe60003800200 */
[----:B------:R-:W-:Y:S01]  /*1630*/  LOP3.LUT R21, R0, 0x7f800000, RZ, 0xc0, !PT ;  /* 0x7f80000000157812 */ /* 0x000fe200078ec0ff */
[----:B-----5:R-:W-:-:S03]  /*1640*/  FADD R0, R42, -R23 ;  /* 0x800000172a007221 */ /* 0x020fc60000000000 */
        /* <DEDUP_REMOVED lines=10> */
.L_x_8:
[----:B------:R-:W0:Y:S02]  /*16f0*/  MUFU.RCP R21, R24 ;  /* 0x0000001800157308 */ /* 0x000e240000001000 */
[----:B0-----:R-:W-:-:S04]  /*1700*/  FFMA R0, R24, R21, -1 ;  /* 0xbf80000018007423 */ /* 0x001fc80000000015 */
[----:B------:R-:W-:-:S04]  /*1710*/  FADD.FTZ R0, -R0, -RZ ;  /* 0x800000ff00007221 */ /* 0x000fc80000010100 */
[----:B------:R-:W-:-:S07]  /*1720*/  FFMA R66, R21, R0, R21 ;  /* 0x0000000015427223 */ /* 0x000fce0000000015 */
.L_x_9:
[----:B------:R-:W-:Y:S05]  /*1730*/  BSYNC.RECONVERGENT B0 ;  /* 0x0000000000007941 */ /* 0x000fea0003800200 */
.L_x_7:
[-C--:B------:R-:W-:Y:S01]  /*1740*/  FMUL R0, R41, R66.reuse ;  /* 0x0000004229007220 */ /* 0x080fe20000400000 */
[-C--:B------:R-:W-:Y:S01]  /*1750*/  FMUL R64, R25, R66.reuse ;  /* 0x0000004219407220 */ /* 0x080fe20000400000 */
[----:B------:R-:W-:Y:S01]  /*1760*/  FMUL R23, R55, R25 ;  /* 0x0000001937177220 */ /* 0x000fe20000400000 */
[----:B------:R-:W-:Y:S01]  /*1770*/  FMUL R66, R10, R66 ;  /* 0x000000420a427220 */ /* 0x000fe20000400000 */
[C---:B------:R-:W-:Y:S01]  /*1780*/  FFMA R21, R41.reuse, R0, R57 ;  /* 0x0000000029157223 */ /* 0x040fe20000000039 */
[-C--:B------:R-:W-:Y:S01]  /*1790*/  FMUL R20, R41, R64.reuse ;  /* 0x0000004029147220 */ /* 0x080fe20000400000 */
[----:B------:R-:W-:Y:S01]  /*17a0*/  FFMA R60, R56, R41, R23 ;  /* 0x00000029383c7223 */ /* 0x000fe20000000017 */
[--C-:B------:R-:W-:Y:S01]  /*17b0*/  FADD R63, R42, R57.reuse ;  /* 0x000000392a3f7221 */ /* 0x100fe20000000000 */
[----:B------:R-:W-:Y:S01]  /*17c0*/  FMUL R22, R56, R21 ;  /* 0x0000001538167220 */ /* 0x000fe20000400000 */
[--C-:B------:R-:W-:Y:S01]  /*17d0*/  FFMA R42, R25, R64, R57.reuse ;  /* 0x00000040192a7223 */ /* 0x100fe20000000039 */
[----:B------:R-:W-:Y:S01]  /*17e0*/  FFMA R23, R47, R10, R60 ;  /* 0x0000000a2f177223 */ /* 0x000fe2000000003c */
[----:B------:R-:W-:Y:S01]  /*17f0*/  FMUL R62, R10, R64 ;  /* 0x000000400a3e7220 */ /* 0x000fe20000400000 */
[----:B------:R-:W-:Y:S01]  /*1800*/  FFMA R59, R55, R20, R22 ;  /* 0x00000014373b7223 */ /* 0x000fe20000000016 */
[-C--:B------:R-:W-:Y:S01]  /*1810*/  FMUL R22, R41, R66.reuse ;  /* 0x0000004229167220 */ /* 0x080fe20000400000 */
[----:B------:R-:W-:Y:S01]  /*1820*/  FMUL R68, R18, R23 ;  /* 0x0000001712447220 */ /* 0x000fe20000400000 */
[----:B------:R-:W-:Y:S01]  /*1830*/  FFMA R60, R10, R66, R57 ;  /* 0x000000420a3c7223 */ /* 0x000fe20000000039 */
[----:B------:R-:W-:Y:S01]  /*1840*/  FMUL R64, R63, R64 ;  /* 0x000000403f407220 */ /* 0x000fe20000400000 */
[----:B------:R-:W-:Y:S01]  /*1850*/  FFMA R59, R47, R22, R59 ;  /* 0x000000162f3b7223 */ /* 0x000fe2000000003b */
[----:B------:R-:W-:Y:S01]  /*1860*/  FMUL R23, R25, R0 ;  /* 0x0000000019177220 */ /* 0x000fe20000400000 */
[----:B------:R-:W-:Y:S01]  /*1870*/  FMUL R61, R0, R63 ;  /* 0x0000003f003d7220 */ /* 0x000fe20000400000 */
[----:B------:R-:W-:Y:S01]  /*1880*/  FMUL R57, R55, R42 ;  /* 0x0000002a37397220 */ /* 0x000fe20000400000 */
[----:B------:R-:W-:Y:S01]  /*1890*/  FMUL R65, R18, R59 ;  /* 0x0000003b12417220 */ /* 0x000fe20000400000 */
[----:B------:R-:W-:Y:S01]  /*18a0*/  FMUL R59, R10, R0 ;  /* 0x000000000a3b7220 */ /* 0x000fe20000400000 */
[----:B------:R-:W-:Y:S01]  /*18b0*/  FMUL R0, R63, R66 ;  /* 0x000000423f007220 */ /* 0x000fe20000400000 */
[C---:B------:R-:W-:Y:S01]  /*18c0*/  FMUL R63, R55.reuse, R62 ;  /* 0x0000003e373f7220 */ /* 0x040fe20000400000 */
[----:B------:R0:W-:Y:S01]  /*18d0*/  STS [R9], R68 ;  /* 0x0000004409007388 */ /* 0x0001e20000000800 */
[----:B------:R-:W-:Y:S01]  /*18e0*/  FMUL R55, R55, R64 ;  /* 0x0000004037377220 */ /* 0x000fe20000400000 */
[----:B------:R-:W1:Y:S01]  /*18f0*/  S2UR UR5, SR_CgaCtaId ;  /* 0x00000000000579c3 */ /* 0x000e620000008800 */
[----:B------:R-:W-:Y:S01]  /*1900*/  FMUL R66, R25, R66 ;  /* 0x0000004219427220 */ /* 0x000fe20000400000 */
[C---:B------:R-:W-:Y:S01]  /*1910*/  FFMA R63, R56.reuse, R59, R63 ;  /* 0x0000003b383f7223 */ /* 0x040fe2000000003f */
[----:B------:R2:W-:Y:S01]  /*1920*/  STS [R9+0x4], R65 ;  /* 0x0000044109007388 */ /* 0x0005e20000000800 */
[C---:B------:R-:W-:Y:S01]  /*1930*/  FMUL R67, R45.reuse, R62 ;  /* 0x0000003e2d437220 */ /* 0x040fe20000400000 */
[----:B------:R-:W-:Y:S01]  /*1940*/  FMUL R69, R45, R64 ;  /* 0x000000402d457220 */ /* 0x000fe20000400000 */
[----:B------:R-:W-:Y:S01]  /*1950*/  FFMA R63, R47, R60, R63 ;  /* 0x0000003c2f3f7223 */ /* 0x000fe2000000003f */
[----:B------:R-:W-:Y:S01]  /*1960*/  UMOV UR4, 0x400 ;  /* 0x0000040000047882 */ /* 0x000fe20000000000 */
[C---:B0-----:R-:W-:Y:S01]  /*1970*/  FFMA R68, R56.reuse, R23, R57 ;  /* 0x0000001738447223 */ /* 0x041fe20000000039 */
[-C--:B------:R-:W-:Y:S01]  /*1980*/  FFMA R57, R56, R61.reuse, R55 ;  /* 0x0000003d38397223 */ /* 0x080fe20000000037 */
[----:B------:R-:W-:-:S02]  /*1990*/  FFMA R69, R46, R61, R69 ;  /* 0x0000003d2e457223 */ /* 0x000fc40000000045 */
[C---:B------:R-:W-:Y:S01]  /*19a0*/  FFMA R55, R47.reuse, R66, R68 ;  /* 0x000000422f377223 */ /* 0x040fe20000000044 */
[----:B------:R-:W-:Y:S01]  /*19b0*/  FMUL R68, R18, R63 ;  /* 0x0000003f12447220 */ /* 0x000fe20000400000 */
[----:B------:R-:W-:Y:S01]  /*19c0*/  FFMA R47, R47, R0, R57 ;  /* 0x000000002f2f7223 */ /* 0x000fe20000000039 */
[----:B------:R-:W-:Y:S01]  /*19d0*/  FMUL R63, R46, R21 ;  /* 0x000000152e3f7220 */ /* 0x000fe20000400000 */
[----:B------:R-:W-:Y:S01]  /*19e0*/  FMUL R56, R18, R55 ;  /* 0x0000003712387220 */ /* 0x000fe20000400000 */
[CC--:B------:R-:W-:Y:S01]  /*19f0*/  FMUL R55, R45.reuse, R25.reuse ;  /* 0x000000192d377220 */ /* 0x0c0fe20000400000 */
[----:B--2---:R-:W-:Y:S01]  /*1a00*/  FMUL R65, R45, R42 ;  /* 0x0000002a2d417220 */ /* 0x004fe20000400000 */
[----:B------:R-:W-:Y:S01]  /*1a10*/  FFMA R69, R44, R0, R69 ;  /* 0x000000002c457223 */ /* 0x000fe20000000045 */
[----:B------:R-:W-:Y:S01]  /*1a20*/  FMUL R25, R11, R25 ;  /* 0x000000190b197220 */ /* 0x000fe20000400000 */
[C---:B------:R-:W-:Y:S01]  /*1a30*/  FFMA R57, R46.reuse, R41, R55 ;  /* 0x000000292e397223 */ /* 0x040fe20000000037 */
[----:B------:R-:W-:Y:S01]  /*1a40*/  FFMA R55, R45, R20, R63 ;  /* 0x000000142d377223 */ /* 0x000fe2000000003f */
[----:B------:R-:W-:Y:S01]  /*1a50*/  FFMA R45, R46, R59, R67 ;  /* 0x0000003b2e2d7223 */ /* 0x000fe20000000043 */
[----:B-1----:R-:W-:Y:S01]  /*1a60*/  ULEA UR4, UR5, UR4, 0x18 ;  /* 0x0000000405047291 */ /* 0x002fe2000f8ec0ff */
[----:B------:R-:W-:Y:S01]  /*1a70*/  FFMA R63, R44, R10, R57 ;  /* 0x0000000a2c3f7223 */ /* 0x000fe20000000039 */
[----:B------:R-:W-:Y:S01]  /*1a80*/  FFMA R57, R46, R23, R65 ;  /* 0x000000172e397223 */ /* 0x000fe20000000041 */
[C---:B------:R-:W-:Y:S01]  /*1a90*/  FFMA R55, R44.reuse, R22, R55 ;  /* 0x000000162c377223 */ /* 0x040fe20000000037 */
[----:B------:R-:W-:Y:S01]  /*1aa0*/  FFMA R45, R44, R60, R45 ;  /* 0x0000003c2c2d7223 */ /* 0x000fe2000000002d */
[----:B------:R-:W-:Y:S01]  /*1ab0*/  FMUL R46, R18, R47 ;  /* 0x0000002f122e7220 */ /* 0x000fe20000400000 */
[----:B------:R-:W-:Y:S01]  /*1ac0*/  FFMA R57, R44, R66, R57 ;  /* 0x000000422c397223 */ /* 0x000fe20000000039 */
[C---:B------:R-:W-:Y:S01]  /*1ad0*/  FMUL R63, R18.reuse, R63 ;  /* 0x0000003f123f7220 */ /* 0x040fe20000400000 */
[C---:B------:R-:W-:Y:S01]  /*1ae0*/  FMUL R55, R18.reuse, R55 ;  /* 0x0000003712377220 */ /* 0x040fe20000400000 */
[C---:B------:R-:W-:Y:S01]  /*1af0*/  FMUL R65, R18.reuse, R45 ;  /* 0x0000002d12417220 */ /* 0x040fe20000400000 */
[C---:B------:R-:W-:Y:S01]  /*1b00*/  FMUL R57, R18.reuse, R57 ;  /* 0x0000003912397220 */ /* 0x040fe20000400000 */
[----:B------:R-:W-:Y:S01]  /*1b10*/  FMUL R69, R18, R69 ;  /* 0x0000004512457220 */ /* 0x000fe20000400000 */
[----:B------:R0:W-:Y:S04]  /*1b20*/  STS [R9+0x8], R56 ;  /* 0x0000083809007388 */ /* 0x0001e80000000800 */
[----:B------:R-:W-:Y:S04]  /*1b30*/  STS [R9+0xc], R68 ;  /* 0x00000c4409007388 */ /* 0x000fe80000000800 */
[----:B------:R-:W-:Y:S01]  /*1b40*/  STS [R9+0x10], R46 ;  /* 0x0000102e09007388 */ /* 0x000fe20000000800 */
[----:B0-----:R-:W-:-:S03]  /*1b50*/  FFMA R56, R16, R41, R25 ;  /* 0x0000002910387223 */ /* 0x001fc60000000019 */
[----:B------:R-:W-:Y:S01]  /*1b60*/  STS [R8], R63 ;  /* 0x0000003f08007388 */ /* 0x000fe20000000800 */
[----:B------:R-:W-:-:S03]  /*1b70*/  FFMA R41, R19, R10, R56 ;  /* 0x0000000a13297223 */ /* 0x000fc60000000038 */
[----:B------:R0:W-:Y:S01]  /*1b80*/  STS [R8+0x4], R55 ;  /* 0x0000043708007388 */ /* 0x0001e20000000800 */
[----:B------:R-:W-:-:S03]  /*1b90*/  FMUL R10, R16, R21 ;  /* 0x00000015100a7220 */ /* 0x000fc60000400000 */
[----:B------:R1:W-:Y:S04]  /*1ba0*/  STS [R8+0x8], R57 ;  /* 0x0000083908007388 */ /* 0x0003e80000000800 */
[----:B------:R-:W-:Y:S04]  /*1bb0*/  STS [R8+0xc], R65 ;  /* 0x00000c4108007388 */ /* 0x000fe80000000800 */
[----:B------:R-:W-:Y:S01]  /*1bc0*/  STS [R8+0x10], R69 ;  /* 0x0000104508007388 */ /* 0x000fe20000000800 */
[----:B------:R-:W-:-:S03]  /*1bd0*/  FMUL R21, R11, R42 ;  /* 0x0000002a0b157220 */ /* 0x000fc60000400000 */
[----:B------:R-:W2:Y:S01]  /*1be0*/  LDS.128 R44, [UR4+0x10] ;  /* 0x00001004ff2c7984 */ /* 0x000ea20008000c00 */
[----:B------:R-:W-:-:S03]  /*1bf0*/  FMUL R62, R11, R62 ;  /* 0x0000003e0b3e7220 */ /* 0x000fc60000400000 */
[----:B------:R-:W3:Y:S01]  /*1c00*/  LDG.E.CONSTANT R25, desc[UR6][R52.64+0xc8] ;  /* 0x0000c80634197981 */ /* 0x000ee2000c1e9900 */
[C---:B------:R-:W-:Y:S01]  /*1c10*/  FMUL R64, R11.reuse, R64 ;  /* 0x000000400b407220 */ /* 0x040fe20000400000 */
[C---:B------:R-:W-:Y:S01]  /*1c20*/  FFMA R21, R16.reuse, R23, R21 ;  /* 0x0000001710157223 */ /* 0x040fe20000000015 */
[C---:B------:R-:W-:Y:S01]  /*1c30*/  FFMA R59, R16.reuse, R59, R62 ;  /* 0x0000003b103b7223 */ /* 0x040fe2000000003e */
[----:B------:R-:W4:Y:S01]  /*1c40*/  LDG.E.CONSTANT R42, desc[UR6][R52.64+0x2bc] ;  /* 0x0002bc06342a7981 */ /* 0x000f22000c1e9900 */
[----:B------:R-:W-:Y:S01]  /*1c50*/  FFMA R61, R16, R61, R64 ;  /* 0x0000003d103d7223 */ /* 0x000fe20000000040 */
[----:B------:R-:W-:Y:S01]  /*1c60*/  FFMA R10, R11, R20, R10 ;  /* 0x000000140b0a7223 */ /* 0x000fe2000000000a */
[C---:B0-----:R-:W-:Y:S01]  /*1c70*/  FFMA R55, R19.reuse, R60, R59 ;  /* 0x0000003c13377223 */ /* 0x041fe2000000003b */
[----:B------:R-:W4:Y:S01]  /*1c80*/  LDG.E.CONSTANT R16, desc[UR6][R52.64+0x4b0] ;  /* 0x0004b00634107981 */ /* 0x000f22000c1e9900 */
[C---:B------:R-:W-:Y:S01]  /*1c90*/  FMUL R59, R18.reuse, R41 ;  /* 0x00000029123b7220 */ /* 0x040fe20000400000 */
[C---:B------:R-:W-:Y:S01]  /*1ca0*/  FFMA R21, R19.reuse, R66, R21 ;  /* 0x0000004213157223 */ /* 0x040fe20000000015 */
[C---:B------:R-:W-:Y:S01]  /*1cb0*/  FFMA R23, R19.reuse, R22, R10 ;  /* 0x0000001613177223 */ /* 0x040fe2000000000a */
[----:B------:R-:W4:Y:S01]  /*1cc0*/  LDG.E.CONSTANT R41, desc[UR6][R52.64+0x6a4] ;  /* 0x0006a40634297981 */ /* 0x000f22000c1e9900 */
[----:B------:R-:W-:Y:S01]  /*1cd0*/  FFMA R61, R19, R0, R61 ;  /* 0x00000000133d7223 */ /* 0x000fe2000000003d */
[C---:B------:R-:W-:Y:S01]  /*1ce0*/  FMUL R22, R18.reuse, R21 ;  /* 0x0000001512167220 */ /* 0x040fe20000400000 */
[C---:B------:R-:W-:Y:S01]  /*1cf0*/  FMUL R23, R18.reuse, R23 ;  /* 0x0000001712177220 */ /* 0x040fe20000400000 */
[C---:B------:R-:W-:Y:S01]  /*1d00*/  FMUL R21, R18.reuse, R55 ;  /* 0x0000003712157220 */ /* 0x040fe20000400000 */
[C---:B------:R-:W-:Y:S01]  /*1d10*/  FMUL R20, R18.reuse, R61 ;  /* 0x0000003d12147220 */ /* 0x040fe20000400000 */
[----:B------:R-:W-:Y:S01]  /*1d20*/  FMUL R0, R18, R24 ;  /* 0x0000001812007220 */ /* 0x000fe20000400000 */
[----:B------:R-:W0:Y:S01]  /*1d30*/  LDS.64 R10, [UR4+0x20] ;  /* 0x00002004ff0a7984 */ /* 0x000e220008000a00 */
[----:B------:R-:W0:Y:S03]  /*1d40*/  LDCU UR4, c[0x0][0x398] ;  /* 0x00007300ff0477ac */ /* 0x000e260008000800 */
[----:B------:R0:W5:Y:S04]  /*1d50*/  LDG.E.CONSTANT R56, desc[UR6][R34.64+0xc8] ;  /* 0x0000c80622387981 */ /* 0x000168000c1e9900 */
[----:B------:R0:W5:Y:S04]  /*1d60*/  LDG.E.CONSTANT R55, desc[UR6][R34.64+0x6a4] ;  /* 0x0006a40622377981 */ /* 0x000168000c1e9900 */
[----:B-1----:R1:W5:Y:S01]  /*1d70*/  LDG.E.CONSTANT R57, desc[UR6][R34.64+0x1a2c] ;  /* 0x001a2c0622397981 */ /* 0x002362000c1e9900 */
[----:B------:R-:W-:Y:S01]  /*1d80*/  BAR.SYNC.DEFER_BLOCKING 0x0 ;  /* 0x0000000000007b1d */ /* 0x000fe20000010000 */
[-C--:B--2---:R-:W-:Y:S01]  /*1d90*/  FFMA R24, R59, R45.reuse, R54 ;  /* 0x0000002d3b187223 */ /* 0x084fe20000000036 */
[-C--:B------:R-:W-:Y:S01]  /*1da0*/  FFMA R19, R23, R45.reuse, R43 ;  /* 0x0000002d17137223 */ /* 0x080fe2000000002b */
[-C--:B------:R-:W-:Y:S01]  /*1db0*/  FFMA R18, R22, R45.reuse, R40 ;  /* 0x0000002d16127223 */ /* 0x080fe20000000028 */
[-C--:B------:R-:W-:Y:S01]  /*1dc0*/  FFMA R17, R21, R45.reuse, R17 ;  /* 0x0000002d15117223 */ /* 0x080fe20000000011 */
[----:B------:R-:W-:Y:S01]  /*1dd0*/  FFMA R15, R20, R45, R15 ;  /* 0x0000002d140f7223 */ /* 0x000fe2000000000f */
[-C--:B------:R-:W-:Y:S01]  /*1de0*/  FFMA R60, R59, R46.reuse, R38 ;  /* 0x0000002e3b3c7223 */ /* 0x080fe20000000026 */
[-C--:B------:R-:W-:Y:S01]  /*1df0*/  FFMA R61, R23, R46.reuse, R27 ;  /* 0x0000002e173d7223 */ /* 0x080fe2000000001b */
[-C--:B------:R-:W-:Y:S01]  /*1e00*/  FFMA R62, R22, R46.reuse, R26 ;  /* 0x0000002e163e7223 */ /* 0x080fe2000000001a */
[----:B------:R-:W-:Y:S01]  /*1e10*/  FFMA R63, R20, R46, R39 ;  /* 0x0000002e143f7223 */ /* 0x000fe20000000027 */
[----:B------:R1:W5:Y:S04]  /*1e20*/  LDG.E.CONSTANT R38, desc[UR6][R34.64+0x125c] ;  /* 0x00125c0622267981 */ /* 0x000368000c1e9900 */
[----:B------:R1:W5:Y:S04]  /*1e30*/  LDG.E.CONSTANT R54, desc[UR6][R34.64+0xc80] ;  /* 0x000c800622367981 */ /* 0x000368000c1e9900 */
[----:B------:R1:W5:Y:S04]  /*1e40*/  LDG.E.CONSTANT R45, desc[UR6][R34.64+0x2bc] ;  /* 0x0002bc06222d7981 */ /* 0x000368000c1e9900 */
[----:B------:R1:W5:Y:S04]  /*1e50*/  LDG.E.CONSTANT R44, desc[UR6][R34.64+0x898] ;  /* 0x00089806222c7981 */ /* 0x000368000c1e9900 */
[----:B------:R1:W5:Y:S04]  /*1e60*/  LDG.E.CONSTANT R27, desc[UR6][R34.64+0xe74] ;  /* 0x000e7406221b7981 */ /* 0x000368000c1e9900 */
[----:B------:R1:W5:Y:S04]  /*1e70*/  LDG.E.CONSTANT R40, desc[UR6][R34.64+0x4b0] ;  /* 0x0004b00622287981 */ /* 0x000368000c1e9900 */
[----:B------:R1:W5:Y:S04]  /*1e80*/  LDG.E.CONSTANT R43, desc[UR6][R34.64+0xa8c] ;  /* 0x000a8c06222b7981 */ /* 0x000368000c1e9900 */
[----:B------:R1:W5:Y:S04]  /*1e90*/  LDG.E.CONSTANT R39, desc[UR6][R34.64+0x1068] ;  /* 0x0010680622277981 */ /* 0x000368000c1e9900 */
[----:B------:R1:W5:Y:S01]  /*1ea0*/  LDG.E.CONSTANT R26, desc[UR6][R52.64+0x898] ;  /* 0x00089806341a7981 */ /* 0x000362000c1e9900 */
[-C--:B------:R-:W-:Y:S01]  /*1eb0*/  FFMA R58, R59, R47.reuse, R58 ;  /* 0x0000002f3b3a7223 */ /* 0x080fe2000000003a */
[-C--:B------:R-:W-:Y:S01]  /*1ec0*/  FFMA R50, R23, R47.reuse, R50 ;  /* 0x0000002f17327223 */ /* 0x080fe20000000032 */
[-C--:B------:R-:W-:Y:S01]  /*1ed0*/  FFMA R49, R22, R47.reuse, R49 ;  /* 0x0000002f16317223 */ /* 0x080fe20000000031 */
[-C--:B------:R-:W-:Y:S01]  /*1ee0*/  FFMA R48, R21, R47.reuse, R48 ;  /* 0x0000002f15307223 */ /* 0x080fe20000000030 */
[----:B------:R-:W-:Y:S01]  /*1ef0*/  FFMA R47, R20, R47, R13 ;  /* 0x0000002f142f7223 */ /* 0x000fe2000000000d */
[-C--:B0-----:R-:W-:Y:S01]  /*1f00*/  FFMA R51, R59, R10.reuse, R51 ;  /* 0x0000000a3b337223 */ /* 0x081fe20000000033 */
[-C--:B------:R-:W-:Y:S01]  /*1f10*/  FFMA R28, R23, R10.reuse, R28 ;  /* 0x0000000a171c7223 */ /* 0x080fe2000000001c */
[-C--:B------:R-:W-:Y:S01]  /*1f20*/  FFMA R29, R22, R10.reuse, R29 ;  /* 0x0000000a161d7223 */ /* 0x080fe2000000001d */
[-C--:B------:R-:W-:Y:S01]  /*1f30*/  FFMA R30, R21, R10.reuse, R30 ;  /* 0x0000000a151e7223 */ /* 0x080fe2000000001e */
[----:B------:R-:W-:Y:S01]  /*1f40*/  FFMA R31, R20, R10, R31 ;  /* 0x0000000a141f7223 */ /* 0x000fe2000000001f */
[-C--:B------:R-:W-:Y:S01]  /*1f50*/  FFMA R32, R59, R11.reuse, R32 ;  /* 0x0000000b3b207223 */ /* 0x080fe20000000020 */
[----:B------:R-:W-:Y:S04]  /*1f60*/  LDS R65, [R3] ;  /* 0x0000000003417984 */ /* 0x000fe80000000800 */
[----:B------:R-:W0:Y:S04]  /*1f70*/  LDS R13, [R5] ;  /* 0x00000000050d7984 */ /* 0x000e280000000800 */
[----:B------:R-:W2:Y:S04]  /*1f80*/  LDS R10, [R5+0x4] ;  /* 0x00000400050a7984 */ /* 0x000ea80000000800 */
[----:B------:R-:W1:Y:S04]  /*1f90*/  LDS R59, [R5+0x8] ;  /* 0x00000800053b7984 */ /* 0x000e680000000800 */
[----:B------:R-:W1:Y:S04]  /*1fa0*/  LDS R66, [R5+0xc] ;  /* 0x00000c0005427984 */ /* 0x000e680000000800 */
[----:B------:R-:W1:Y:S01]  /*1fb0*/  LDS R64, [R5+0x10] ;  /* 0x0000100005407984 */ /* 0x000e620000000800 */
[----:B------:R-:W-:Y:S01]  /*1fc0*/  FFMA R14, R21, R46, R14 ;  /* 0x0000002e150e7223 */ /* 0x000fe2000000000e */
[-C--:B------:R-:W-:Y:S01]  /*1fd0*/  FFMA R33, R23, R11.reuse, R33 ;  /* 0x0000000b17217223 */ /* 0x080fe20000000021 */
[-C--:B------:R-:W-:Y:S01]  /*1fe0*/  FFMA R36, R22, R11.reuse, R36 ;  /* 0x0000000b16247223 */ /* 0x080fe20000000024 */
[-C--:B------:R-:W-:Y:S01]  /*1ff0*/  FFMA R37, R21, R11.reuse, R37 ;  /* 0x0000000b15257223 */ /* 0x080fe20000000025 */
[----:B------:R-:W-:Y:S01]  /*2000*/  FFMA R46, R20, R11, R12 ;  /* 0x0000000b142e7223 */ /* 0x000fe2000000000c */
[----:B------:R-:W-:Y:S01]  /*2010*/  FFMA R69, -R0, UR4, R14 ;  /* 0x0000000400457c23 */ /* 0x000fe2000800010e */
[----:B------:R-:W-:Y:S04]  /*2020*/  LDS R11, [R2] ;  /* 0x00000000020b7984 */ /* 0x000fe80000000800 */
[----:B------:R-:W1:Y:S04]  /*2030*/  LDS R0, [R4] ;  /* 0x0000000004007984 */ /* 0x000e680000000800 */
[----:B------:R-:W1:Y:S04]  /*2040*/  LDS R22, [R4+0x4] ;  /* 0x0000040004167984 */ /* 0x000e680000000800 */
[----:B------:R-:W1:Y:S04]  /*2050*/  LDS R20, [R4+0x8] ;  /* 0x0000080004147984 */ /* 0x000e680000000800 */
[----:B------:R-:W1:Y:S01]  /*2060*/  LDS R12, [R4+0x10] ;  /* 0x00001000040c7984 */ /* 0x000e620000000800 */
[----:B0-----:R-:W-:-:S03]  /*2070*/  FFMA R60, R65, R13, R60 ;  /* 0x0000000d413c7223 */ /* 0x001fc6000000003c */
[----:B------:R-:W0:Y:S01]  /*2080*/  LDS R14, [R4+0xc] ;  /* 0x00000c00040e7984 */ /* 0x000e220000000800 */
[----:B--2---:R-:W-:-:S03]  /*2090*/  FFMA R61, R65, R10, R61 ;  /* 0x0000000a413d7223 */ /* 0x004fc6000000003d */
[----:B------:R-:W-:Y:S01]  /*20a0*/  LDS R10, [R3+0x14] ;  /* 0x00001400030a7984 */ /* 0x000fe20000000800 */
[----:B-1----:R-:W-:-:S03]  /*20b0*/  FFMA R67, R65, R59, R62 ;  /* 0x0000003b41437223 */ /* 0x002fc6000000003e */
[----:B------:R-:W1:Y:S01]  /*20c0*/  LDS R59, [R5+0x70] ;  /* 0x00007000053b7984 */ /* 0x000e620000000800 */
[----:B------:R-:W-:-:S03]  /*20d0*/  FFMA R69, R65, R66, R69 ;  /* 0x0000004241457223 */ /* 0x000fc60000000045 */
[----:B------:R-:W-:Y:S01]  /*20e0*/  LDS R23, [R5+0x6c] ;  /* 0x00006c0005177984 */ /* 0x000fe20000000800 */
[----:B------:R-:W-:-:S03]  /*20f0*/  FFMA R65, R65, R64, R63 ;  /* 0x0000004041417223 */ /* 0x000fc6000000003f */
[----:B------:R-:W2:Y:S04]  /*2100*/  LDS R63, [R5+0x74] ;  /* 0x00007400053f7984 */ /* 0x000ea80000000800 */
[----:B------:R-:W2:Y:S04]  /*2110*/  LDS R13, [R5+0x64] ;  /* 0x00006400050d7984 */ /* 0x000ea80000000800 */
[----:B------:R-:W2:Y:S01]  /*2120*/  LDS R21, [R5+0x68] ;  /* 0x0000680005157984 */ /* 0x000ea20000000800 */
[C---:B------:R-:W-:Y:S01]  /*2130*/  FFMA R60, R11.reuse, R0, R60 ;  /* 0x000000000b3c7223 */ /* 0x040fe2000000003c */
[----:B------:R-:W-:-:S02]  /*2140*/  FFMA R22, R11, R22, R61 ;  /* 0x000000160b167223 */ /* 0x000fc4000000003d */
[----:B------:R-:W-:Y:S01]  /*2150*/  LDS R0, [R2+0x14] ;  /* 0x0000140002007984 */ /* 0x000fe20000000800 */
[----:B------:R-:W-:-:S03]  /*2160*/  FFMA R20, R11, R20, R67 ;  /* 0x000000140b147223 */ /* 0x000fc60000000043 */
[----:B------:R-:W2:Y:S04]  /*2170*/  LDS R61, [R4+0x18] ;  /* 0x00001800043d7984 */ /* 0x000ea80000000800 */
[----:B------:R-:W2:Y:S01]  /*2180*/  LDS R67, [R4+0x14] ;  /* 0x0000140004437984 */ /* 0x000ea20000000800 */
[C---:B------:R-:W-:Y:S01]  /*2190*/  FFMA R12, R11.reuse, R12, R65 ;  /* 0x0000000c0b0c7223 */ /* 0x040fe20000000041 */
[----:B0-----:R-:W-:Y:S02]  /*21a0*/  FFMA R14, R11, R14, R69 ;  /* 0x0000000e0b0e7223 */ /* 0x001fe40000000045 */
[----:B------:R-:W0:Y:S04]  /*21b0*/  LDS R65, [R4+0x1c] ;  /* 0x00001c0004417984 */ /* 0x000e280000000800 */
[----:B------:R-:W0:Y:S01]  /*21c0*/  LDS R69, [R4+0x20] ;  /* 0x0000200004457984 */ /* 0x000e220000000800 */
[----:B-1----:R-:W-:-:S03]  /*21d0*/  FFMA R66, R10, R59, R14 ;  /* 0x0000003b0a427223 */ /* 0x002fc6000000000e */
[----:B------:R-:W-:Y:S04]  /*21e0*/  LDS R11, [R3+0x28] ;  /* 0x00002800030b7984 */ /* 0x000fe80000000800 */
[----:B------:R-:W1:Y:S01]  /*21f0*/  LDS R59, [R4+0x24] ;  /* 0x00002400043b7984 */ /* 0x000e620000000800 */
[C---:B--2---:R-:W-:Y:S01]  /*2200*/  FFMA R63, R10.reuse, R63, R12 ;  /* 0x0000003f0a3f7223 */ /* 0x044fe2000000000c */
[C---:B------:R-:W-:Y:S02]  /*2210*/  FFMA R62, R10.reuse, R23, R20 ;  /* 0x000000170a3e7223 */ /* 0x040fe40000000014 */
[----:B------:R-:W2:Y:S04]  /*2220*/  LDS R12, [R5+0xcc] ;  /* 0x0000cc00050c7984 */ /* 0x000ea80000000800 */
[----:B------:R-:W2:Y:S01]  /*2230*/  LDS R14, [R5+0xc8] ;  /* 0x0000c800050e7984 */ /* 0x000ea20000000800 */
[----:B------:R-:W-:-:S03]  /*2240*/  FFMA R13, R10, R13, R60 ;  /* 0x0000000d0a0d7223 */ /* 0x000fc6000000003c */
[----:B------:R-:W2:Y:S01]  /*2250*/  LDS R20, [R5+0xd0] ;  /* 0x0000d00005147984 */ /* 0x000ea20000000800 */
[----:B------:R-:W-:-:S03]  /*2260*/  FFMA R60, R10, R21, R22 ;  /* 0x000000150a3c7223 */ /* 0x000fc60000000016 */
[----:B------:R-:W2:Y:S01]  /*2270*/  LDS R22, [R5+0xd4] ;  /* 0x0000d40005167984 */ /* 0x000ea20000000800 */
[----:B------:R-:W-:-:S03]  /*2280*/  FFMA R61, R0, R61, R60 ;  /* 0x0000003d003d7223 */ /* 0x000fc6000000003c */
[----:B------:R-:W-:Y:S01]  /*2290*/  LDS R10, [R2+0x28] ;  /* 0x00002800020a7984 */ /* 0x000fe20000000800 */
[----:B------:R-:W-:-:S03]  /*22a0*/  FFMA R64, R0, R67, R13 ;  /* 0x0000004300407223 */ /* 0x000fc6000000000d */
[----:B------:R-:W2:Y:S04]  /*22b0*/  LDS R60, [R5+0xd8] ;  /* 0x0000d800053c7984 */ /* 0x000ea80000000800 */
[----:B------:R-:W2:Y:S04]  /*22c0*/  LDS R13, [R4+0x28] ;  /* 0x00002800040d7984 */ /* 0x000ea80000000800 */
[----:B------:R-:W2:Y:S04]  /*22d0*/  LDS R23, [R4+0x30] ;  /* 0x0000300004177984 */ /* 0x000ea80000000800 */
[----:B------:R-:W3:Y:S01]  /*22e0*/  LDS R21, [R4+0x2c] ;  /* 0x00002c0004157984 */ /* 0x000ee20000000800 */
[C---:B0-----:R-:W-:Y:S01]  /*22f0*/  FFMA R65, R0.reuse, R65, R62 ;  /* 0x0000004100417223 */ /* 0x041fe2000000003e */
[C---:B------:R-:W-:Y:S01]  /*2300*/  FFMA R69, R0.reuse, R69, R66 ;  /* 0x0000004500457223 */ /* 0x040fe20000000042 */
[----:B-1----:R-:W-:Y:S01]  /*2310*/  FFMA R62, R0, R59, R63 ;  /* 0x0000003b003e7223 */ /* 0x002fe2000000003f */
[----:B------:R-:W0:Y:S01]  /*2320*/  LDS R67, [R4+0x34] ;  /* 0x0000340004437984 */ /* 0x000e220000000800 */
[----:B--2---:R-:W-:-:S03]  /*2330*/  FFMA R12, R11, R12, R61 ;  /* 0x0000000c0b0c7223 */ /* 0x004fc6000000003d */
[----:B------:R-:W-:Y:S04]  /*2340*/  LDS R0, [R3+0x3c] ;  /* 0x00003c0003007984 */ /* 0x000fe80000000800 */
[----:B------:R-:W1:Y:S01]  /*2350*/  LDS R61, [R5+0x12c] ;  /* 0x00012c00053d7984 */ /* 0x000e620000000800 */
[C---:B------:R-:W-:Y:S01]  /*2360*/  FFMA R14, R11.reuse, R14, R64 ;  /* 0x0000000e0b0e7223 */ /* 0x040fe20000000040 */
[C---:B------:R-:W-:Y:S02]  /*2370*/  FFMA R64, R11.reuse, R20, R65 ;  /* 0x000000140b407223 */ /* 0x040fe40000000041 */
[----:B------:R-:W2:Y:S04]  /*2380*/  LDS R63, [R5+0x130] ;  /* 0x00013000053f7984 */ /* 0x000ea80000000800 */
[----:B------:R-:W2:Y:S04]  /*2390*/  LDS R65, [R5+0x134] ;  /* 0x0001340005417984 */ /* 0x000ea80000000800 */
[----:B------:R-:W2:Y:S01]  /*23a0*/  LDS R59, [R4+0x38] ;  /* 0x00003800043b7984 */ /* 0x000ea20000000800 */
[C---:B------:R-:W-:Y:S01]  /*23b0*/  FFMA R69, R11.reuse, R22, R69 ;  /* 0x000000160b457223 */ /* 0x040fe20000000045 */
[----:B------:R-:W-:-:S02]  /*23c0*/  FFMA R60, R11, R60, R62 ;  /* 0x0000003c0b3c7223 */ /* 0x000fc4000000003e */
[----:B------:R-:W-:Y:S01]  /*23d0*/  LDS R11, [R2+0x3c] ;  /* 0x00003c00020b7984 */ /* 0x000fe20000000800 */
[----:B------:R-:W-:-:S03]  /*23e0*/  FFMA R20, R10, R13, R14 ;  /* 0x0000000d0a147223 */ /* 0x000fc6000000000e */
[----:B------:R-:W4:Y:S01]  /*23f0*/  LDS R13, [R5+0x13c] ;  /* 0x00013c00050d7984 */ /* 0x000f220000000800 */
[----:B------:R-:W-:-:S03]  /*2400*/  FFMA R62, R10, R23, R64 ;  /* 0x000000170a3e7223 */ /* 0x000fc60000000040 */
[----:B------:R-:W4:Y:S01]  /*2410*/  LDS R64, [R5+0x138] ;  /* 0x0001380005407984 */ /* 0x000f220000000800 */
[----:B---3--:R-:W-:-:S03]  /*2420*/  FFMA R22, R10, R21, R12 ;  /* 0x000000150a167223 */ /* 0x008fc6000000000c */
[----:B------:R-:W3:Y:S04]  /*2430*/  LDS R12, [R4+0x3c] ;  /* 0x00003c00040c7984 */ /* 0x000ee80000000800 */
[----:B------:R-:W3:Y:S01]  /*2440*/  LDS R23, [R4+0x44] ;  /* 0x0000440004177984 */ /* 0x000ee20000000800 */
[----:B0-----:R-:W-:-:S03]  /*2450*/  FFMA R67, R10, R67, R69 ;  /* 0x000000430a437223 */ /* 0x001fc60000000045 */
[----:B------:R-:W0:Y:S01]  /*2460*/  LDS R14, [R4+0x40] ;  /* 0x00004000040e7984 */ /* 0x000e220000000800 */
[----:B-1----:R-:W-:-:S03]  /*2470*/  FFMA R68, R0, R61, R20 ;  /* 0x0000003d00447223 */ /* 0x002fc60000000014 */
[----:B------:R-:W-:Y:S04]  /*2480*/  LDS R21, [R3+0x50] ;  /* 0x0000500003157984 */ /* 0x000fe80000000800 */
[----:B------:R-:W1:Y:S01]  /*2490*/  LDS R20, [R4+0x48] ;  /* 0x0000480004147984 */ /* 0x000e620000000800 */
[C---:B--2---:R-:W-:Y:S01]  /*24a0*/  FFMA R63, R0.reuse, R63, R22 ;  /* 0x0000003f003f7223 */ /* 0x044fe20000000016 */
[----:B------:R-:W-:Y:S02]  /*24b0*/  FFMA R22, R0, R65, R62 ;  /* 0x0000004100167223 */ /* 0x000fe4000000003e */
[----:B------:R-:W2:Y:S01]  /*24c0*/  LDS R62, [R4+0x4c] ;  /* 0x00004c00043e7984 */ /* 0x000ea20000000800 */
[----:B------:R-:W-:-:S03]  /*24d0*/  FFMA R66, R10, R59, R60 ;  /* 0x0000003b0a427223 */ /* 0x000fc6000000003c */
[----:B------:R-:W2:Y:S04]  /*24e0*/  LDS R60, [R5+0x190] ;  /* 0x00019000053c7984 */ /* 0x000ea80000000800 */
[----:B------:R-:W2:Y:S01]  /*24f0*/  LDS R10, [R5+0x194] ;  /* 0x00019400050a7984 */ /* 0x000ea20000000800 */
[----:B----4-:R-:W-:-:S03]  /*2500*/  FFMA R13, R0, R13, R66 ;  /* 0x0000000d000d7223 */ /* 0x010fc60000000042 */
[----:B------:R-:W-:Y:S01]  /*2510*/  LDS R59, [R2+0x50] ;  /* 0x00005000023b7984 */ /* 0x000fe20000000800 */
[----:B------:R-:W-:-:S03]  /*2520*/  FFMA R61, R0, R64, R67 ;  /* 0x00000040003d7223 */ /* 0x000fc60000000043 */
[----:B------:R-:W4:Y:S01]  /*2530*/  LDS R0, [R5+0x198] ;  /* 0x0001980005007984 */ /* 0x000f220000000800 */
[----:B---3--:R-:W-:-:S03]  /*2540*/  FFMA R66, R11, R12, R68 ;  /* 0x0000000c0b427223 */ /* 0x008fc60000000044 */
[----:B------:R-:W3:Y:S04]  /*2550*/  LDS R64, [R5+0x19c] ;  /* 0x00019c0005407984 */ /* 0x000ee80000000800 */
[----:B------:R-:W3:Y:S01]  /*2560*/  LDS R12, [R5+0x1a0] ;  /* 0x0001a000050c7984 */ /* 0x000ee20000000800 */
[C---:B------:R-:W-:Y:S01]  /*2570*/  FFMA R22, R11.reuse, R23, R22 ;  /* 0x000000170b167223 */ /* 0x040fe20000000016 */
[C---:B0-----:R-:W-:Y:S02]  /*2580*/  FFMA R63, R11.reuse, R14, R63 ;  /* 0x0000000e0b3f7223 */ /* 0x041fe4000000003f */
[----:B------:R-:W-:Y:S01]  /*2590*/  LDS R14, [R4+0x50] ;  /* 0x00005000040e7984 */ /* 0x000fe20000000800 */
[----:B-1----:R-:W-:-:S03]  /*25a0*/  FFMA R23, R11, R20, R61 ;  /* 0x000000140b177223 */ /* 0x002fc6000000003d */
[----:B------:R-:W0:Y:S01]  /*25b0*/  LDS R20, [R4+0x54] ;  /* 0x0000540004147984 */ /* 0x000e220000000800 */
[----:B--2---:R-:W-:-:S03]  /*25c0*/  FFMA R13, R11, R62, R13 ;  /* 0x0000003e0b0d7223 */ /* 0x004fc6000000000d */
[----:B------:R-:W1:Y:S01]  /*25d0*/  LDS R62, [R4+0x58] ;  /* 0x00005800043e7984 */ /* 0x000e620000000800 */
[----:B------:R-:W-:-:S03]  /*25e0*/  FFMA R66, R21, R60, R66 ;  /* 0x0000003c15427223 */ /* 0x000fc60000000042 */
[----:B------:R-:W2:Y:S01]  /*25f0*/  LDS R60, [R4+0x5c] ;  /* 0x00005c00043c7984 */ /* 0x000ea20000000800 */
[----:B------:R-:W-:-:S03]  /*2600*/  FFMA R68, R21, R10, R63 ;  /* 0x0000000a15447223 */ /* 0x000fc6000000003f */
[----:B------:R-:W2:Y:S01]  /*2610*/  LDS R10, [R4+0x60] ;  /* 0x00006000040a7984 */ /* 0x000ea20000000800 */
[----:B------:R-:W-:-:S04]  /*2620*/  FADD R61, R25, R25 ;  /* 0x00000019193d7221 */ /* 0x000fc80000000000 */
[----:B------:R-:W0:Y:S01]  /*2630*/  MUFU.RCP R63, R61 ;  /* 0x0000003d003f7308 */ /* 0x000e220000001000 */
[C---:B----4-:R-:W-:Y:S01]  /*2640*/  FFMA R11, R21.reuse, R0, R22 ;  /* 0x00000000150b7223 */ /* 0x050fe20000000016 */
[C---:B---3--:R-:W-:Y:S01]  /*2650*/  FFMA R23, R21.reuse, R64, R23 ;  /* 0x0000004015177223 */ /* 0x048fe20000000017 */
[----:B------:R-:W-:Y:S01]  /*2660*/  FFMA R21, R21, R12, R13 ;  /* 0x0000000c15157223 */ /* 0x000fe2000000000d */
[----:B------:R-:W-:-:S04]  /*2670*/  FMUL R13, R16, R16 ;  /* 0x00000010100d7220 */ /* 0x000fc80000400000 */
[----:B------:R-:W-:-:S04]  /*2680*/  FFMA R0, R42, R42, R13 ;  /* 0x0000002a2a007223 */ /* 0x000fc8000000000d */
[----:B------:R-:W-:Y:S01]  /*2690*/  FFMA R0, R41, R41, R0 ;  /* 0x0000002929007223 */ /* 0x000fe20000000000 */
[----:B0-----:R-:W-:Y:S01]  /*26a0*/  FFMA R12, -R61, R63, 1 ;  /* 0x3f8000003d0c7423 */ /* 0x001fe2000000013f */
[----:B------:R-:W-:Y:S06]  /*26b0*/  BAR.SYNC.DEFER_BLOCKING 0x0 ;  /* 0x0000000000007b1d */ /* 0x000fec0000010000 */
[----:B------:R-:W0:Y:S01]  /*26c0*/  FCHK P0, R0, R61 ;  /* 0x0000003d00007302 */ /* 0x000e220000000000 */
[----:B------:R-:W-:Y:S01]  /*26d0*/  FFMA R63, R63, R12, R63 ;  /* 0x0000000c3f3f7223 */ /* 0x000fe2000000003f */
[----:B------:R-:W-:-:S03]  /*26e0*/  FFMA R13, R59, R20, R68 ;  /* 0x000000143b0d7223 */ /* 0x000fc60000000044 */
[----:B------:R-:W-:Y:S01]  /*26f0*/  FFMA R20, R0, R63, RZ ;  /* 0x0000003f00147223 */ /* 0x000fe200000000ff */
[----:B------:R-:W-:Y:S03]  /*2700*/  BSSY.RECONVERGENT B0, `(.L_x_10) ;  /* 0x000000b000007945 */ /* 0x000fe60003800200 */
[----:B------:R-:W-:Y:S01]  /*2710*/  FFMA R22, -R61, R20, R0 ;  /* 0x000000143d167223 */ /* 0x000fe20000000100 */
[C---:B-1----:R-:W-:Y:S01]  /*2720*/  FFMA R12, R59.reuse, R62, R11 ;  /* 0x0000003e3b0c7223 */ /* 0x042fe2000000000b */
[C---:B------:R-:W-:Y:S01]  /*2730*/  FFMA R14, R59.reuse, R14, R66 ;  /* 0x0000000e3b0e7223 */ /* 0x040fe20000000042 */
[C---:B--2---:R-:W-:Y:S01]  /*2740*/  FFMA R11, R59.reuse, R60, R23 ;  /* 0x0000003c3b0b7223 */ /* 0x044fe20000000017 */
[----:B------:R-:W-:Y:S01]  /*2750*/  FFMA R10, R59, R10, R21 ;  /* 0x0000000a3b0a7223 */ /* 0x000fe20000000015 */
[----:B------:R-:W-:Y:S01]  /*2760*/  FFMA R63, R63, R22, R20 ;  /* 0x000000163f3f7223 */ /* 0x000fe20000000014 */
[----:B0-----:R-:W-:Y:S06]  /*2770*/  @!P0 BRA `(.L_x_11) ;  /* 0x00000000000c8947 */ /* 0x001fec0003800000 */
[----:B------:R-:W-:-:S07]  /*2780*/  MOV R20, 0x27a0 ;  /* 0x000027a000147802 */ /* 0x000fce0000000f00 */
[----:B-----5:R-:W-:Y:S05]  /*2790*/  CALL.REL.NOINC `($__internal_1_$__cuda_sm3x_div_rn_noftz_f32_slowpath) ;  /* 0x0000003c00147944 */ /* 0x020fea0003c00000 */
[----:B------:R-:W-:-:S07]  /*27a0*/  MOV R63, R0 ;  /* 0x00000000003f7202 */ /* 0x000fce0000000f00 */
.L_x_11:
[----:B------:R-:W-:Y:S05]  /*27b0*/  BSYNC.RECONVERGENT B0 ;  /* 0x0000000000007941 */ /* 0x000fea0003800200 */
.L_x_10:
        /* <DEDUP_REMOVED lines=15> */
.L_x_13:
[----:B------:R-:W0:Y:S02]  /*28b0*/  MUFU.RCP R0, R25 ;  /* 0x0000001900007308 */ /* 0x000e240000001000 */
[----:B0-----:R-:W-:-:S04]  /*28c0*/  FFMA R20, R25, R0, -1 ;  /* 0xbf80000019147423 */ /* 0x001fc80000000000 */
[----:B------:R-:W-:-:S04]  /*28d0*/  FADD.FTZ R23, -R20, -RZ ;  /* 0x800000ff14177221 */ /* 0x000fc80000010100 */
[----:B------:R-:W-:-:S07]  /*28e0*/  FFMA R23, R0, R23, R0 ;  /* 0x0000001700177223 */ /* 0x000fce0000000000 */
.L_x_14:
[----:B------:R-:W-:Y:S05]  /*28f0*/  BSYNC.RECONVERGENT B0 ;  /* 0x0000000000007941 */ /* 0x000fea0003800200 */
.L_x_12:
[-C--:B------:R-:W-:Y:S01]  /*2900*/  FMUL R59, R42, R23.reuse ;  /* 0x000000172a3b7220 */ /* 0x080fe20000400000 */
[-C--:B------:R-:W-:Y:S01]  /*2910*/  FMUL R68, R16, R23.reuse ;  /* 0x0000001710447220 */ /* 0x080fe20000400000 */
[----:B------:R-:W-:Y:S01]  /*2920*/  FMUL R64, R41, R23 ;  /* 0x0000001729407220 */ /* 0x000fe20000400000 */
[----:B------:R-:W-:Y:S01]  /*2930*/  FMUL R61, R55, R16 ;  /* 0x00000010373d7220 */ /* 0x000fe20000400000 */
[C-C-:B------:R-:W-:Y:S01]  /*2940*/  FFMA R21, R42.reuse, R59, R57.reuse ;  /* 0x0000003b2a157223 */ /* 0x140fe20000000039 */
[----:B------:R-:W-:Y:S01]  /*2950*/  FMUL R20, R42, R68 ;  /* 0x000000442a147220 */ /* 0x000fe20000400000 */
[----:B------:R-:W-:Y:S01]  /*2960*/  FADD R63, R26, R57 ;  /* 0x000000391a3f7221 */ /* 0x000fe20000000000 */
[C---:B------:R-:W-:Y:S01]  /*2970*/  FFMA R61, R56.reuse, R42, R61 ;  /* 0x0000002a383d7223 */ /* 0x040fe2000000003d */
[----:B------:R-:W-:Y:S01]  /*2980*/  FMUL R0, R56, R21 ;  /* 0x0000001538007220 */ /* 0x000fe20000400000 */
[-C--:B------:R-:W-:Y:S01]  /*2990*/  FFMA R22, R16, R68.reuse, R57 ;  /* 0x0000004410167223 */ /* 0x080fe20000000039 */
[----:B------:R-:W-:Y:S01]  /*29a0*/  FMUL R66, R41, R68 ;  /* 0x0000004429427220 */ /* 0x000fe20000400000 */
[----:B------:R-:W-:Y:S01]  /*29b0*/  FFMA R61, R54, R41, R61 ;  /* 0x00000029363d7223 */ /* 0x000fe2000000003d */
[----:B------:R-:W-:Y:S01]  /*29c0*/  FFMA R23, R55, R20, R0 ;  /* 0x0000001437177223 */ /* 0x000fe20000000000 */
[-C--:B------:R-:W-:Y:S01]  /*29d0*/  FMUL R0, R42, R64.reuse ;  /* 0x000000402a007220 */ /* 0x080fe20000400000 */
[----:B------:R-:W-:Y:S01]  /*29e0*/  FFMA R62, R41, R64, R57 ;  /* 0x00000040293e7223 */ /* 0x000fe20000000039 */
[----:B------:R-:W-:Y:S01]  /*29f0*/  FMUL R65, R38, R61 ;  /* 0x0000003d26417220 */ /* 0x000fe20000400000 */
[----:B------:R-:W-:Y:S01]  /*2a00*/  FMUL R68, R63, R68 ;  /* 0x000000443f447220 */ /* 0x000fe20000400000 */
[----:B------:R-:W-:Y:S01]  /*2a10*/  FFMA R23, R54, R0, R23 ;  /* 0x0000000036177223 */ /* 0x000fe20000000017 */
[----:B------:R-:W-:Y:S01]  /*2a20*/  FMUL R57, R55, R22 ;  /* 0x0000001637397220 */ /* 0x000fe20000400000 */
[----:B------:R-:W-:Y:S01]  /*2a30*/  FMUL R61, R41, R59 ;  /* 0x0000003b293d7220 */ /* 0x000fe20000400000 */
[----:B------:R-:W-:Y:S01]  /*2a40*/  FMUL R26, R55, R66 ;  /* 0x00000042371a7220 */ /* 0x000fe20000400000 */
[----:B------:R-:W-:Y:S01]  /*2a50*/  FMUL R67, R38, R23 ;  /* 0x0000001726437220 */ /* 0x000fe20000400000 */
[C---:B------:R-:W-:Y:S01]  /*2a60*/  FMUL R23, R16.reuse, R59 ;  /* 0x0000003b10177220 */ /* 0x040fe20000400000 */
[----:B------:R-:W-:Y:S01]  /*2a70*/  FMUL R59, R59, R63 ;  /* 0x0000003f3b3b7220 */ /* 0x000fe20000400000 */
[-C--:B------:R-:W-:Y:S01]  /*2a80*/  FMUL R60, R63, R64.reuse ;  /* 0x000000403f3c7220 */ /* 0x080fe20000400000 */
[----:B------:R-:W-:Y:S01]  /*2a90*/  FMUL R64, R16, R64 ;  /* 0x0000004010407220 */ /* 0x000fe20000400000 */
[----:B------:R-:W-:Y:S01]  /*2aa0*/  FMUL R63, R55, R68 ;  /* 0x00000044373f7220 */ /* 0x000fe20000400000 */
[C---:B------:R-:W-:Y:S01]  /*2ab0*/  FFMA R57, R56.reuse, R23, R57 ;  /* 0x0000001738397223 */ /* 0x040fe20000000039 */
[C---:B------:R-:W-:Y:S01]  /*2ac0*/  FFMA R55, R56.reuse, R61, R26 ;  /* 0x0000003d38377223 */ /* 0x040fe2000000001a */
[----:B------:R-:W0:Y:S01]  /*2ad0*/  S2UR UR5, SR_CgaCtaId ;  /* 0x00000000000579c3 */ /* 0x000e220000008800 */
[----:B------:R-:W-:Y:S01]  /*2ae0*/  FFMA R63, R56, R59, R63 ;  /* 0x0000003b383f7223 */ /* 0x000fe2000000003f */
[C---:B------:R-:W-:Y:S01]  /*2af0*/  FFMA R57, R54.reuse, R64, R57 ;  /* 0x0000004036397223 */ /* 0x040fe20000000039 */
[----:B------:R-:W-:Y:S01]  /*2b00*/  FFMA R55, R54, R62, R55 ;  /* 0x0000003e36377223 */ /* 0x000fe20000000037 */
[----:B------:R-:W-:Y:S01]  /*2b10*/  FMUL R26, R44, R16 ;  /* 0x000000102c1a7220 */ /* 0x000fe20000400000 */
[----:B------:R1:W-:Y:S01]  /*2b20*/  STS [R9+0x4], R67 ;  /* 0x0000044309007388 */ /* 0x0003e20000000800 */
[C---:B------:R-:W-:Y:S01]  /*2b30*/  FMUL R56, R38.reuse, R57 ;  /* 0x0000003926387220 */ /* 0x040fe20000400000 */
[----:B------:R-:W-:Y:S01]  /*2b40*/  FMUL R57, R38, R55 ;  /* 0x0000003726397220 */ /* 0x000fe20000400000 */
[----:B------:R-:W-:Y:S01]  /*2b50*/  FFMA R55, R54, R60, R63 ;  /* 0x0000003c36377223 */ /* 0x000fe2000000003f */
[C---:B------:R-:W-:Y:S01]  /*2b60*/  FMUL R63, R45.reuse, R21 ;  /* 0x000000152d3f7220 */ /* 0x040fe20000400000 */
[C---:B------:R-:W-:Y:S01]  /*2b70*/  FFMA R54, R45.reuse, R42, R26 ;  /* 0x0000002a2d367223 */ /* 0x040fe2000000001a */
[----:B------:R2:W-:Y:S01]  /*2b80*/  STS [R9], R65 ;  /* 0x0000004109007388 */ /* 0x0005e20000000800 */
[----:B------:R-:W-:Y:S01]  /*2b90*/  UMOV UR4, 0x400 ;  /* 0x0000040000047882 */ /* 0x000fe20000000000 */
[C---:B------:R-:W-:Y:S01]  /*2ba0*/  FFMA R26, R44.reuse, R20, R63 ;  /* 0x000000142c1a7223 */ /* 0x040fe2000000003f */
[C---:B------:R-:W-:Y:S01]  /*2bb0*/  FMUL R63, R44.reuse, R22 ;  /* 0x000000162c3f7220 */ /* 0x040fe20000400000 */
[C---:B-1----:R-:W-:Y:S01]  /*2bc0*/  FMUL R67, R44.reuse, R66 ;  /* 0x000000422c437220 */ /* 0x042fe20000400000 */
[----:B------:R-:W-:Y:S01]  /*2bd0*/  FMUL R44, R44, R68 ;  /* 0x000000442c2c7220 */ /* 0x000fe20000400000 */
[----:B------:R1:W-:Y:S01]  /*2be0*/  STS [R9+0xc], R57 ;  /* 0x00000c3909007388 */ /* 0x0003e20000000800 */
[----:B------:R-:W-:Y:S01]  /*2bf0*/  FFMA R63, R45, R23, R63 ;  /* 0x000000172d3f7223 */ /* 0x000fe2000000003f */
[----:B--2---:R-:W-:-:S03]  /*2c00*/  FFMA R65, R27, R41, R54 ;  /* 0x000000291b417223 */ /* 0x004fc60000000036 */
[----:B------:R-:W-:Y:S01]  /*2c10*/  FFMA R63, R27, R64, R63 ;  /* 0x000000401b3f7223 */ /* 0x000fe2000000003f */
[----:B------:R-:W-:Y:S01]  /*2c20*/  STS [R9+0x8], R56 ;  /* 0x0000083809007388 */ /* 0x000fe20000000800 */
[----:B0-----:R-:W-:Y:S01]  /*2c30*/  ULEA UR4, UR5, UR4, 0x18 ;  /* 0x0000000405047291 */ /* 0x001fe2000f8ec0ff */
[C---:B------:R-:W-:Y:S01]  /*2c40*/  FMUL R65, R38.reuse, R65 ;  /* 0x0000004126417220 */ /* 0x040fe20000400000 */
[C---:B------:R-:W-:Y:S01]  /*2c50*/  FMUL R63, R38.reuse, R63 ;  /* 0x0000003f263f7220 */ /* 0x040fe20000400000 */
[C---:B-1----:R-:W-:Y:S01]  /*2c60*/  FFMA R57, R45.reuse, R61, R67 ;  /* 0x0000003d2d397223 */ /* 0x042fe20000000043 */
[----:B------:R-:W-:Y:S01]  /*2c70*/  FFMA R67, R45, R59, R44 ;  /* 0x0000003b2d437223 */ /* 0x000fe2000000002c */
[C---:B------:R-:W-:Y:S01]  /*2c80*/  FFMA R45, R27.reuse, R0, R26 ;  /* 0x000000001b2d7223 */ /* 0x040fe2000000001a */
[C---:B------:R-:W-:Y:S01]  /*2c90*/  FMUL R44, R38.reuse, R55 ;  /* 0x00000037262c7220 */ /* 0x040fe20000400000 */
[C---:B------:R-:W-:Y:S01]  /*2ca0*/  FFMA R57, R27.reuse, R62, R57 ;  /* 0x0000003e1b397223 */ /* 0x040fe20000000039 */
[----:B------:R-:W-:Y:S01]  /*2cb0*/  FFMA R67, R27, R60, R67 ;  /* 0x0000003c1b437223 */ /* 0x000fe20000000043 */
[C---:B------:R-:W-:Y:S01]  /*2cc0*/  FMUL R55, R38.reuse, R45 ;  /* 0x0000002d26377220 */ /* 0x040fe20000400000 */
[----:B------:R-:W-:Y:S01]  /*2cd0*/  FMUL R45, R43, R16 ;  /* 0x000000102b2d7220 */ /* 0x000fe20000400000 */
[C---:B------:R-:W-:Y:S01]  /*2ce0*/  FMUL R57, R38.reuse, R57 ;  /* 0x0000003926397220 */ /* 0x040fe20000400000 */
[----:B------:R-:W-:Y:S01]  /*2cf0*/  FMUL R67, R38, R67 ;  /* 0x0000004326437220 */ /* 0x000fe20000400000 */
[----:B------:R-:W-:Y:S01]  /*2d00*/  STS [R9+0x10], R44 ;  /* 0x0000102c09007388 */ /* 0x000fe20000000800 */
[----:B------:R-:W-:-:S03]  /*2d10*/  FFMA R42, R40, R42, R45 ;  /* 0x0000002a282a7223 */ /* 0x000fc6000000002d */
[----:B------:R-:W-:Y:S01]  /*2d20*/  STS [R8], R65 ;  /* 0x0000004108007388 */ /* 0x000fe20000000800 */
[----:B------:R-:W-:Y:S01]  /*2d30*/  FFMA R45, R39, R41, R42 ;  /* 0x00000029272d7223 */ /* 0x000fe2000000002a */
[C---:B------:R-:W-:Y:S01]  /*2d40*/  FMUL R42, R40.reuse, R21 ;  /* 0x00000015282a7220 */ /* 0x040fe20000400000 */
[C---:B------:R-:W-:Y:S01]  /*2d50*/  FMUL R21, R43.reuse, R22 ;  /* 0x000000162b157220 */ /* 0x040fe20000400000 */
[----:B------:R0:W-:Y:S02]  /*2d60*/  STS [R8+0x4], R55 ;  /* 0x0000043708007388 */ /* 0x0001e40000000800 */
[C---:B------:R-:W-:Y:S01]  /*2d70*/  FFMA R42, R43.reuse, R20, R42 ;  /* 0x000000142b2a7223 */ /* 0x040fe2000000002a */
[----:B------:R-:W-:Y:S01]  /*2d80*/  FFMA R41, R40, R23, R21 ;  /* 0x0000001728297223 */ /* 0x000fe20000000015 */
[----:B------:R-:W-:Y:S04]  /*2d90*/  STS [R8+0x8], R63 ;  /* 0x0000083f08007388 */ /* 0x000fe80000000800 */
[----:B------:R1:W-:Y:S04]  /*2da0*/  STS [R8+0xc], R57 ;  /* 0x00000c3908007388 */ /* 0x0003e80000000800 */
[----:B------:R-:W-:Y:S04]  /*2db0*/  STS [R8+0x10], R67 ;  /* 0x0000104308007388 */ /* 0x000fe80000000800 */
[----:B------:R-:W2:Y:S04]  /*2dc0*/  LDS.128 R20, [UR4+0x30] ;  /* 0x00003004ff147984 */ /* 0x000ea80008000c00 */
[----:B------:R-:W3:Y:S01]  /*2dd0*/  LDG.E.CONSTANT R16, desc[UR6][R52.64+0x12c] ;  /* 0x00012c0634107981 */ /* 0x000ee2000c1e9900 */
[----:B------:R-:W-:-:S03]  /*2de0*/  FMUL R66, R43, R66 ;  /* 0x000000422b427220 */ /* 0x000fc60000400000 */
[----:B------:R-:W4:Y:S01]  /*2df0*/  LDS.64 R26, [UR4+0x28] ;  /* 0x00002804ff1a7984 */ /* 0x000f220008000a00 */
[----:B------:R-:W-:Y:S01]  /*2e00*/  FMUL R68, R43, R68 ;  /* 0x000000442b447220 */ /* 0x000fe20000400000 */
[C---:B0-----:R-:W-:Y:S01]  /*2e10*/  FFMA R55, R40.reuse, R61, R66 ;  /* 0x0000003d28377223 */ /* 0x041fe20000000042 */
[C---:B------:R-:W-:Y:S01]  /*2e20*/  FFMA R43, R39.reuse, R64, R41 ;  /* 0x00000040272b7223 */ /* 0x040fe20000000029 */
[----:B-1----:R0:W5:Y:S01]  /*2e30*/  LDG.E.CONSTANT R57, desc[UR6][R34.64+0x12c] ;  /* 0x00012c0622397981 */ /* 0x002162000c1e9900 */
[----:B------:R-:W-:Y:S01]  /*2e40*/  FFMA R59, R40, R59, R68 ;  /* 0x0000003b283b7223 */ /* 0x000fe20000000044 */
[C---:B------:R-:W-:Y:S01]  /*2e50*/  FFMA R61, R39.reuse, R0, R42 ;  /* 0x00000000273d7223 */ /* 0x040fe2000000002a */
[----:B------:R-:W1:Y:S01]  /*2e60*/  LDCU UR4, c[0x0][0x398] ;  /* 0x00007300ff0477ac */ /* 0x000e620008000800 */
[----:B------:R-:W3:Y:S01]  /*2e70*/  LDG.E.CONSTANT R41, desc[UR6][R52.64+0x514] ;  /* 0x0005140634297981 */ /* 0x000ee2000c1e9900 */
[C---:B------:R-:W-:Y:S01]  /*2e80*/  FFMA R55, R39.reuse, R62, R55 ;  /* 0x0000003e27377223 */ /* 0x040fe20000000037 */
[----:B------:R-:W-:-:S02]  /*2e90*/  FFMA R39, R39, R60, R59 ;  /* 0x0000003c27277223 */ /* 0x000fc4000000003b */
[----:B------:R-:W3:Y:S01]  /*2ea0*/  LDG.E.CONSTANT R42, desc[UR6][R52.64+0x320] ;  /* 0x00032006342a7981 */ /* 0x000ee2000c1e9900 */
[C---:B------:R-:W-:Y:S01]  /*2eb0*/  FMUL R0, R38.reuse, R25 ;  /* 0x0000001926007220 */ /* 0x040fe20000400000 */
[C---:B------:R-:W-:Y:S01]  /*2ec0*/  FMUL R62, R38.reuse, R45 ;  /* 0x0000002d263e7220 */ /* 0x040fe20000400000 */
[C---:B------:R-:W-:Y:S01]  /*2ed0*/  FMUL R61, R38.reuse, R61 ;  /* 0x0000003d263d7220 */ /* 0x040fe20000400000 */
[C---:B------:R-:W-:Y:S01]  /*2ee0*/  FMUL R60, R38.reuse, R43 ;  /* 0x0000002b263c7220 */ /* 0x040fe20000400000 */
[C---:B------:R-:W-:Y:S01]  /*2ef0*/  FMUL R59, R38.reuse, R55 ;  /* 0x00000037263b7220 */ /* 0x040fe20000400000 */
[----:B------:R0:W5:Y:S04]  /*2f00*/  LDG.E.CONSTANT R25, desc[UR6][R34.64+0x12c0] ;  /* 0x0012c00622197981 */ /* 0x000168000c1e9900 */
[----:B------:R0:W5:Y:S04]  /*2f10*/  LDG.E.CONSTANT R56, desc[UR6][R34.64+0x708] ;  /* 0x0007080622387981 */ /* 0x000168000c1e9900 */
[----:B------:R0:W5:Y:S04]  /*2f20*/  LDG.E.CONSTANT R55, desc[UR6][R34.64+0xce4] ;  /* 0x000ce40622377981 */ /* 0x000168000c1e9900 */
[----:B------:R0:W5:Y:S01]  /*2f30*/  LDG.E.CONSTANT R54, desc[UR6][R34.64+0x320] ;  /* 0x0003200622367981 */ /* 0x000162000c1e9900 */
[----:B--2---:R-:W-:-:S03]  /*2f40*/  FMUL R23, R38, R39 ;  /* 0x0000002726177220 */ /* 0x004fc60000400000 */
[----:B------:R-:W2:Y:S04]  /*2f50*/  LDG.E.CONSTANT R38, desc[UR6][R52.64+0x708] ;  /* 0x0007080634267981 */ /* 0x000ea8000c1e9900 */
[----:B------:R0:W5:Y:S01]  /*2f60*/  LDG.E.CONSTANT R45, desc[UR6][R34.64+0x8fc] ;  /* 0x0008fc06222d7981 */ /* 0x000162000c1e9900 */
[-C--:B----4-:R-:W-:Y:S01]  /*2f70*/  FFMA R24, R62, R26.reuse, R24 ;  /* 0x0000001a3e187223 */ /* 0x090fe20000000018 */
        /* <DEDUP_REMOVED lines=9> */
[----:B------:R0:W5:Y:S01]  /*3010*/  LDG.E.CONSTANT R40, desc[UR6][R52.64+0x8fc] ;  /* 0x0008fc0634287981 */ /* 0x000162000c1e9900 */
[----:B------:R-:W-:Y:S01]  /*3020*/  BAR.SYNC.DEFER_BLOCKING 0x0 ;  /* 0x0000000000007b1d */ /* 0x000fe20000010000 */
[-C--:B------:R-:W-:Y:S01]  /*3030*/  FFMA R14, R62, R27.reuse, R14 ;  /* 0x0000001b3e0e7223 */ /* 0x080fe2000000000e */
[-C--:B------:R-:W-:Y:S01]  /*3040*/  FFMA R13, R61, R27.reuse, R13 ;  /* 0x0000001b3d0d7223 */ /* 0x080fe2000000000d */
[-C--:B------:R-:W-:Y:S01]  /*3050*/  FFMA R12, R60, R27.reuse, R12 ;  /* 0x0000001b3c0c7223 */ /* 0x080fe2000000000c */
[-C--:B------:R-:W-:Y:S01]  /*3060*/  FFMA R11, R59, R27.reuse, R11 ;  /* 0x0000001b3b0b7223 */ /* 0x080fe2000000000b */
[----:B------:R-:W-:Y:S01]  /*3070*/  FFMA R10, R23, R27, R10 ;  /* 0x0000001b170a7223 */ /* 0x000fe2000000000a */
[-C--:B------:R-:W-:Y:S01]  /*3080*/  FFMA R58, R62, R20.reuse, R58 ;  /* 0x000000143e3a7223 */ /* 0x080fe2000000003a */
[-C--:B------:R-:W-:Y:S01]  /*3090*/  FFMA R50, R61, R20.reuse, R50 ;  /* 0x000000143d327223 */ /* 0x080fe20000000032 */
[-C--:B------:R-:W-:Y:S01]  /*30a0*/  FFMA R49, R60, R20.reuse, R49 ;  /* 0x000000143c317223 */ /* 0x080fe20000000031 */
[-C--:B------:R-:W-:Y:S01]  /*30b0*/  FFMA R48, R59, R20.reuse, R48 ;  /* 0x000000143b307223 */ /* 0x080fe20000000030 */
[----:B------:R-:W-:Y:S01]  /*30c0*/  FFMA R47, R23, R20, R47 ;  /* 0x00000014172f7223 */ /* 0x000fe2000000002f */
[-C--:B------:R-:W-:Y:S01]  /*30d0*/  FFMA R27, R62, R21.reuse, R51 ;  /* 0x000000153e1b7223 */ /* 0x080fe20000000033 */
[----:B------:R-:W-:Y:S04]  /*30e0*/  LDS R65, [R3] ;  /* 0x0000000003417984 */ /* 0x000fe80000000800 */
[----:B------:R-:W4:Y:S04]  /*30f0*/  LDS R51, [R5] ;  /* 0x0000000005337984 */ /* 0x000f280000000800 */
[----:B------:R-:W0:Y:S01]  /*3100*/  LDS R20, [R5+0x8] ;  /* 0x0000080005147984 */ /* 0x000e220000000800 */
[-C--:B------:R-:W-:Y:S01]  /*3110*/  FFMA R28, R61, R21.reuse, R28 ;  /* 0x000000153d1c7223 */ /* 0x080fe2000000001c */
[-C--:B------:R-:W-:Y:S01]  /*3120*/  FFMA R29, R60, R21.reuse, R29 ;  /* 0x000000153c1d7223 */ /* 0x080fe2000000001d */
[-C--:B------:R-:W-:Y:S01]  /*3130*/  FFMA R30, R59, R21.reuse, R30 ;  /* 0x000000153b1e7223 */ /* 0x080fe2000000001e */
[----:B------:R-:W-:Y:S01]  /*3140*/  FFMA R31, R23, R21, R31 ;  /* 0x00000015171f7223 */ /* 0x000fe2000000001f */
[-C--:B------:R-:W-:Y:S01]  /*3150*/  FFMA R32, R62, R22.reuse, R32 ;  /* 0x000000163e207223 */ /* 0x080fe20000000020 */
[----:B------:R-:W0:Y:S04]  /*3160*/  LDS R21, [R5+0x4] ;  /* 0x0000040005157984 */ /* 0x000e280000000800 */
[----:B------:R-:W0:Y:S04]  /*3170*/  LDS R64, [R5+0xc] ;  /* 0x00000c0005407984 */ /* 0x000e280000000800 */
[----:B------:R-:W0:Y:S01]  /*3180*/  LDS R62, [R5+0x10] ;  /* 0x00001000053e7984 */ /* 0x000e220000000800 */
[-C--:B------:R-:W-:Y:S01]  /*3190*/  FFMA R33, R61, R22.reuse, R33 ;  /* 0x000000163d217223 */ /* 0x080fe20000000021 */
[-C--:B------:R-:W-:Y:S01]  /*31a0*/  FFMA R36, R60, R22.reuse, R36 ;  /* 0x000000163c247223 */ /* 0x080fe20000000024 */
[-C--:B------:R-:W-:Y:S01]  /*31b0*/  FFMA R37, R59, R22.reuse, R37 ;  /* 0x000000163b257223 */ /* 0x080fe20000000025 */
[----:B------:R-:W-:Y:S01]  /*31c0*/  FFMA R46, R23, R22, R46 ;  /* 0x00000016172e7223 */ /* 0x000fe2000000002e */
[----:B-1----:R-:W-:Y:S01]  /*31d0*/  FFMA R69, -R0, UR4, R48 ;  /* 0x0000000400457c23 */ /* 0x002fe20008000130 */
[----:B------:R-:W-:Y:S04]  /*31e0*/  LDS R23, [R2] ;  /* 0x0000000002177984 */ /* 0x000fe80000000800 */
[----:B------:R-:W1:Y:S04]  /*31f0*/  LDS R0, [R4] ;  /* 0x0000000004007984 */ /* 0x000e680000000800 */
[----:B------:R-:W1:Y:S04]  /*3200*/  LDS R22, [R4+0x10] ;  /* 0x0000100004167984 */ /* 0x000e680000000800 */
[----:B------:R-:W1:Y:S04]  /*3210*/  LDS R66, [R4+0x4] ;  /* 0x0000040004427984 */ /* 0x000e680000000800 */
[----:B------:R-:W1:Y:S04]  /*3220*/  LDS R60, [R4+0x8] ;  /* 0x00000800043c7984 */ /* 0x000e680000000800 */
[----:B------:R-:W1:Y:S01]  /*3230*/  LDS R48, [R4+0xc] ;  /* 0x00000c0004307984 */ /* 0x000e620000000800 */
[C---:B----4-:R-:W-:Y:S01]  /*3240*/  FFMA R58, R65.reuse, R51, R58 ;  /* 0x00000033413a7223 */ /* 0x050fe2000000003a */
[----:B0-----:R-:W-:-:S02]  /*3250*/  FFMA R67, R65, R20, R49 ;  /* 0x0000001441437223 */ /* 0x001fc40000000031 */
[----:B------:R-:W-:Y:S04]  /*3260*/  LDS R20, [R3+0x14] ;  /* 0x0000140003147984 */ /* 0x000fe80000000800 */
[----:B------:R-:W0:Y:S04]  /*3270*/  LDS R51, [R5+0x6c] ;  /* 0x00006c0005337984 */ /* 0x000e280000000800 */
[----:B------:R-:W4:Y:S04]  /*3280*/  LDS R59, [R5+0x70] ;  /* 0x00007000053b7984 */ /* 0x000f280000000800 */
[----:B------:R-:W4:Y:S01]  /*3290*/  LDS R61, [R5+0x74] ;  /* 0x00007400053d7984 */ /* 0x000f220000000800 */
[C---:B------:R-:W-:Y:S01]  /*32a0*/  FFMA R21, R65.reuse, R21, R50 ;  /* 0x0000001541157223 */ /* 0x040fe20000000032 */
[C---:B------:R-:W-:Y:S01]  /*32b0*/  FFMA R69, R65.reuse, R64, R69 ;  /* 0x0000004041457223 */ /* 0x040fe20000000045 */
[----:B------:R-:W-:Y:S01]  /*32c0*/  FFMA R65, R65, R62, R47 ;  /* 0x0000003e41417223 */ /* 0x000fe2000000002f */
[----:B------:R-:W4:Y:S01]  /*32d0*/  LDS R49, [R5+0x68] ;  /* 0x0000680005317984 */ /* 0x000f220000000800 */
[----:B-1----:R-:W-:-:S03]  /*32e0*/  FFMA R58, R23, R0, R58 ;  /* 0x00000000173a7223 */ /* 0x002fc6000000003a */
[----:B------:R-:W1:Y:S01]  /*32f0*/  LDS R47, [R5+0x64] ;  /* 0x00006400052f7984 */ /* 0x000e620000000800 */
[----:B------:R-:W-:-:S03]  /*3300*/  FFMA R22, R23, R22, R65 ;  /* 0x0000001617167223 */ /* 0x000fc60000000041 */
[----:B------:R-:W-:Y:S01]  /*3310*/  LDS R0, [R2+0x14] ;  /* 0x0000140002007984 */ /* 0x000fe20000000800 */
[----:B------:R-:W-:-:S03]  /*3320*/  FFMA R66, R23, R66, R21 ;  /* 0x0000004217427223 */ /* 0x000fc60000000015 */
[----:B------:R-:W1:Y:S01]  /*3330*/  LDS R65, [R4+0x1c] ;  /* 0x00001c0004417984 */ /* 0x000e620000000800 */
[----:B------:R-:W-:-:S03]  /*3340*/  FFMA R60, R23, R60, R67 ;  /* 0x0000003c173c7223 */ /* 0x000fc60000000043 */
[----:B------:R-:W-:Y:S01]  /*3350*/  LDS R21, [R3+0x28] ;  /* 0x0000280003157984 */ /* 0x000fe20000000800 */
[----:B------:R-:W-:-:S03]  /*3360*/  FFMA R48, R23, R48, R69 ;  /* 0x0000003017307223 */ /* 0x000fc60000000045 */
[----:B------:R-:W-:Y:S04]  /*3370*/  LDS R67, [R4+0x14] ;  /* 0x0000140004437984 */ /* 0x000fe80000000800 */
[----:B------:R-:W1:Y:S01]  /*3380*/  LDS R23, [R4+0x18] ;  /* 0x0000180004177984 */ /* 0x000e620000000800 */
[----:B0-----:R-:W-:-:S03]  /*3390*/  FFMA R60, R20, R51, R60 ;  /* 0x00000033143c7223 */ /* 0x001fc6000000003c */
[----:B------:R-:W0:Y:S04]  /*33a0*/  LDS R69, [R4+0x20] ;  /* 0x0000200004457984 */ /* 0x000e280000000800 */
[----:B------:R-:W0:Y:S01]  /*33b0*/  LDS R51, [R4+0x24] ;  /* 0x0000240004337984 */ /* 0x000e220000000800 */
[C---:B----4-:R-:W-:Y:S01]  /*33c0*/  FFMA R62, R20.reuse, R59, R48 ;  /* 0x0000003b143e7223 */ /* 0x050fe20000000030 */
[C---:B------:R-:W-:Y:S02]  /*33d0*/  FFMA R61, R20.reuse, R61, R22 ;  /* 0x0000003d143d7223 */ /* 0x040fe40000000016 */
[----:B------:R-:W4:Y:S04]  /*33e0*/  LDS R48, [R5+0xc8] ;  /* 0x0000c80005307984 */ /* 0x000f280000000800 */
[----:B------:R-:W4:Y:S04]  /*33f0*/  LDS R22, [R5+0xcc] ;  /* 0x0000cc0005167984 */ /* 0x000f280000000800 */
[----:B------:R-:W4:Y:S01]  /*3400*/  LDS R50, [R5+0xd0] ;  /* 0x0000d00005327984 */ /* 0x000f220000000800 */
[C---:B------:R-:W-:Y:S01]  /*3410*/  FFMA R66, R20.reuse, R49, R66 ;  /* 0x0000003114427223 */ /* 0x040fe20000000042 */
[----:B-1----:R-:W-:-:S02]  /*3420*/  FFMA R47, R20, R47, R58 ;  /* 0x0000002f142f7223 */ /* 0x002fc4000000003a */
[----:B------:R-:W-:Y:S01]  /*3430*/  LDS R20, [R2+0x28] ;  /* 0x0000280002147984 */ /* 0x000fe20000000800 */
[----:B------:R-:W-:-:S03]  /*3440*/  FFMA R65, R0, R65, R60 ;  /* 0x0000004100417223 */ /* 0x000fc6000000003c */
[----:B------:R-:W-:Y:S04]  /*3450*/  LDS R49, [R4+0x30] ;  /* 0x0000300004317984 */ /* 0x000fe80000000800 */
[----:B------:R-:W1:Y:S01]  /*3460*/  LDS R60, [R5+0xd8] ;  /* 0x0000d800053c7984 */ /* 0x000e620000000800 */
[----:B------:R-:W-:-:S03]  /*3470*/  FFMA R59, R0, R23, R66 ;  /* 0x00000017003b7223 */ /* 0x000fc60000000042 */
[----:B------:R-:W1:Y:S04]  /*3480*/  LDS R58, [R5+0xd4] ;  /* 0x0000d400053a7984 */ /* 0x000e680000000800 */
[----:B------:R-:W1:Y:S01]  /*3490*/  LDS R23, [R4+0x28] ;  /* 0x0000280004177984 */ /* 0x000e620000000800 */
[C---:B------:R-:W-:Y:S01]  /*34a0*/  FFMA R64, R0.reuse, R67, R47 ;  /* 0x0000004300407223 */ /* 0x040fe2000000002f */
[C---:B0-----:R-:W-:Y:S01]  /*34b0*/  FFMA R69, R0.reuse, R69, R62 ;  /* 0x0000004500457223 */ /* 0x041fe2000000003e */
[----:B------:R-:W-:Y:S01]  /*34c0*/  FFMA R62, R0, R51, R61 ;  /* 0x00000033003e7223 */ /* 0x000fe2000000003d */
[----:B------:R-:W0:Y:S04]  /*34d0*/  LDS R47, [R4+0x2c] ;  /* 0x00002c00042f7984 */ /* 0x000e280000000800 */
[----:B------:R-:W0:Y:S01]  /*34e0*/  LDS R67, [R4+0x34] ;  /* 0x0000340004437984 */ /* 0x000e220000000800 */
[----:B----4-:R-:W-:-:S03]  /*34f0*/  FFMA R48, R21, R48, R64 ;  /* 0x0000003015307223 */ /* 0x010fc60000000040 */
[----:B------:R-:W4:Y:S01]  /*3500*/  LDS R51, [R4+0x38] ;  /* 0x0000380004337984 */ /* 0x000f220000000800 */
[C---:B------:R-:W-:Y:S01]  /*3510*/  FFMA R22, R21.reuse, R22, R59 ;  /* 0x0000001615167223 */ /* 0x040fe2000000003b */
[C---:B------:R-:W-:Y:S02]  /*3520*/  FFMA R64, R21.reuse, R50, R65 ;  /* 0x0000003215407223 */ /* 0x040fe40000000041 */
[----:B------:R-:W-:Y:S04]  /*3530*/  LDS R0, [R3+0x3c] ;  /* 0x00003c0003007984 */ /* 0x000fe80000000800 */
[----:B------:R-:W4:Y:S04]  /*3540*/  LDS R61, [R5+0x130] ;  /* 0x00013000053d7984 */ /* 0x000f280000000800 */
[----:B------:R-:W4:Y:S04]  /*3550*/  LDS R59, [R5+0x12c] ;  /* 0x00012c00053b7984 */ /* 0x000f280000000800 */
[----:B------:R-:W4:Y:S01]  /*3560*/  LDS R65, [R5+0x134] ;  /* 0x0001340005417984 */ /* 0x000f220000000800 */
[----:B-1----:R-:W-:Y:S01]  /*3570*/  FFMA R60, R21, R60, R62 ;  /* 0x0000003c153c7223 */ /* 0x002fe2000000003e */
[----:B------:R-:W-:-:S02]  /*3580*/  FFMA R62, R20, R49, R64 ;  /* 0x00000031143e7223 */ /* 0x000fc40000000040 */
[----:B------:R-:W1:Y:S01]  /*3590*/  LDS R64, [R5+0x138] ;  /* 0x0001380005407984 */ /* 0x000e620000000800 */
[----:B------:R-:W-:-:S03]  /*35a0*/  FFMA R69, R21, R58, R69 ;  /* 0x0000003a15457223 */ /* 0x000fc60000000045 */
[----:B------:R-:W-:Y:S01]  /*35b0*/  LDS R49, [R4+0x44] ;  /* 0x0000440004317984 */ /* 0x000fe20000000800 */
[----:B------:R-:W-:-:S03]  /*35c0*/  FFMA R50, R20, R23, R48 ;  /* 0x0000001714327223 */ /* 0x000fc60000000030 */
[----:B------:R-:W-:Y:S04]  /*35d0*/  LDS R21, [R2+0x3c] ;  /* 0x00003c0002157984 */ /* 0x000fe80000000800 */
[----:B------:R-:W3:Y:S01]  /*35e0*/  LDS R23, [R5+0x13c] ;  /* 0x00013c0005177984 */ /* 0x000ee20000000800 */
[----:B0-----:R-:W-:-:S03]  /*35f0*/  FFMA R58, R20, R47, R22 ;  /* 0x0000002f143a7223 */ /* 0x001fc60000000016 */
[----:B------:R-:W0:Y:S01]  /*3600*/  LDS R48, [R4+0x40] ;  /* 0x0000400004307984 */ /* 0x000e220000000800 */
[C---:B------:R-:W-:Y:S01]  /*3610*/  FFMA R67, R20.reuse, R67, R69 ;  /* 0x0000004314437223 */ /* 0x040fe20000000045 */
[----:B----4-:R-:W-:Y:S02]  /*3620*/  FFMA R66, R20, R51, R60 ;  /* 0x0000003314427223 */ /* 0x010fe4000000003c */
[----:B------:R-:W4:Y:S04]  /*3630*/  LDS R22, [R4+0x3c] ;  /* 0x00003c0004167984 */ /* 0x000f280000000800 */
[----:B------:R-:W-:Y:S04]  /*3640*/  LDS R47, [R3+0x50] ;  /* 0x00005000032f7984 */ /* 0x000fe80000000800 */
[----:B------:R-:W4:Y:S01]  /*3650*/  LDS R20, [R5+0x194] ;  /* 0x0001940005147984 */ /* 0x000f220000000800 */
[C---:B------:R-:W-:Y:S01]  /*3660*/  FFMA R61, R0.reuse, R61, R58 ;  /* 0x0000003d003d7223 */ /* 0x040fe2000000003a */
[----:B------:R-:W-:-:S02]  /*3670*/  FFMA R68, R0, R59, R50 ;  /* 0x0000003b00447223 */ /* 0x000fc40000000032 */
[----:B------:R-:W2:Y:S01]  /*3680*/  LDS R60, [R5+0x190] ;  /* 0x00019000053c7984 */ /* 0x000ea20000000800 */
[----:B------:R-:W-:-:S03]  /*3690*/  FFMA R58, R0, R65, R62 ;  /* 0x00000041003a7223 */ /* 0x000fc6000000003e */
[----:B------:R-:W2:Y:S04]  /*36a0*/  LDS R50, [R4+0x48] ;  /* 0x0000480004327984 */ /* 0x000ea80000000800 */
[----:B------:R-:W2:Y:S01]  /*36b0*/  LDS R62, [R4+0x4c] ;  /* 0x00004c00043e7984 */ /* 0x000ea20000000800 */
[----:B-1----:R-:W-:-:S03]  /*36c0*/  FFMA R59, R0, R64, R67 ;  /* 0x00000040003b7223 */ /* 0x002fc60000000043 */
[----:B------:R-:W-:Y:S04]  /*36d0*/  LDS R64, [R5+0x19c] ;  /* 0x00019c0005407984 */ /* 0x000fe80000000800 */
[----:B------:R-:W-:Y:S01]  /*36e0*/  LDS R51, [R2+0x50] ;  /* 0x0000500002337984 */ /* 0x000fe20000000800 */
[----:B---3--:R-:W-:-:S03]  /*36f0*/  FFMA R23, R0, R23, R66 ;  /* 0x0000001700177223 */ /* 0x008fc60000000042 */
[----:B------:R-:W1:Y:S01]  /*3700*/  LDS R0, [R5+0x198] ;  /* 0x0001980005007984 */ /* 0x000e620000000800 */
[----:B0-----:R-:W-:-:S03]  /*3710*/  FFMA R61, R21, R48, R61 ;  /* 0x00000030153d7223 */ /* 0x001fc6000000003d */
[----:B------:R-:W0:Y:S01]  /*3720*/  LDS R48, [R5+0x1a0] ;  /* 0x0001a00005307984 */ /* 0x000e220000000800 */
[----:B----4-:R-:W-:-:S03]  /*3730*/  FFMA R66, R21, R22, R68 ;  /* 0x0000001615427223 */ /* 0x010fc60000000044 */
[----:B------:R-:W3:Y:S01]  /*3740*/  LDS R22, [R4+0x50] ;  /* 0x0000500004167984 */ /* 0x000ee20000000800 */
[----:B------:R-:W-:Y:S01]  /*3750*/  FFMA R58, R21, R49, R58 ;  /* 0x00000031153a7223 */ /* 0x000fe2000000003a */
[C---:B------:R-:W-:Y:S01]  /*3760*/  FFMA R68, R47.reuse, R20, R61 ;  /* 0x000000142f447223 */ /* 0x040fe2000000003d */
[----:B------:R-:W-:Y:S01]  /*3770*/  FADD R61, R16, R16 ;  /* 0x00000010103d7221 */ /* 0x000fe20000000000 */
[----:B------:R-:W-:Y:S01]  /*3780*/  LDS R20, [R4+0x60] ;  /* 0x0000600004147984 */ /* 0x000fe20000000800 */
[----:B--2---:R-:W-:-:S03]  /*3790*/  FFMA R66, R47, R60, R66 ;  /* 0x0000003c2f427223 */ /* 0x004fc60000000042 */
[----:B------:R-:W-:Y:S01]  /*37a0*/  LDS R60, [R4+0x5c] ;  /* 0x00005c00043c7984 */ /* 0x000fe20000000800 */
[----:B------:R-:W-:-:S03]  /*37b0*/  FFMA R59, R21, R50, R59 ;  /* 0x00000032153b7223 */ /* 0x000fc6000000003b */
[----:B------:R-:W2:Y:S01]  /*37c0*/  LDS R50, [R4+0x54] ;  /* 0x0000540004327984 */ /* 0x000ea20000000800 */
[----:B------:R-:W-:Y:S02]  /*37d0*/  FFMA R23, R21, R62, R23 ;  /* 0x0000003e15177223 */ /* 0x000fe40000000017 */
[----:B------:R-:W4:Y:S01]  /*37e0*/  MUFU.RCP R21, R61 ;  /* 0x0000003d00157308 */ /* 0x000f220000001000 */
[----:B------:R-:W2:Y:S01]  /*37f0*/  LDS R62, [R4+0x58] ;  /* 0x00005800043e7984 */ /* 0x000ea20000000800 */
[----:B------:R-:W-:-:S04]  /*3800*/  FMUL R65, R41, R41 ;  /* 0x0000002929417220 */ /* 0x000fc80000400000 */
[----:B------:R-:W-:Y:S01]  /*3810*/  FFMA R65, R42, R42, R65 ;  /* 0x0000002a2a417223 */ /* 0x000fe20000000041 */
[----:B-1----:R-:W-:Y:S01]  /*3820*/  FFMA R49, R47, R0, R58 ;  /* 0x000000002f317223 */ /* 0x002fe2000000003a */
[----:B----4-:R-:W-:-:S04]  /*3830*/  FFMA R0, -R61, R21, 1 ;  /* 0x3f8000003d007423 */ /* 0x010fc80000000115 */
[----:B------:R-:W-:Y:S01]  /*3840*/  FFMA R21, R21, R0, R21 ;  /* 0x0000000015157223 */ /* 0x000fe20000000015 */
[----:B------:R-:W-:Y:S01]  /*3850*/  FFMA R0, R38, R38, R65 ;  /* 0x0000002626007223 */ /* 0x000fe20000000041 */
[----:B------:R-:W-:Y:S06]  /*3860*/  BAR.SYNC.DEFER_BLOCKING 0x0 ;  /* 0x0000000000007b1d */ /* 0x000fec0000010000 */
[----:B------:R-:W1:Y:S01]  /*3870*/  FCHK P0, R0, R61 ;  /* 0x0000003d00007302 */ /* 0x000e620000000000 */
[C---:B------:R-:W-:Y:S01]  /*3880*/  FFMA R59, R47.reuse, R64, R59 ;  /* 0x000000402f3b7223 */ /* 0x040fe2000000003b */
[----:B0-----:R-:W-:Y:S01]  /*3890*/  FFMA R23, R47, R48, R23 ;  /* 0x000000302f177223 */ /* 0x001fe20000000017 */
[----:B---3--:R-:W-:Y:S01]  /*38a0*/  FFMA R47, R51, R22, R66 ;  /* 0x00000016332f7223 */ /* 0x008fe20000000042 */
[----:B------:R-:W-:Y:S01]  /*38b0*/  FFMA R22, R0, R21, RZ ;  /* 0x0000001500167223 */ /* 0x000fe200000000ff */
[----:B------:R-:W-:Y:S03]  /*38c0*/  BSSY.RECONVERGENT B0, `(.L_x_15) ;  /* 0x000000b000007945 */ /* 0x000fe60003800200 */
[----:B------:R-:W-:Y:S01]  /*38d0*/  FFMA R58, -R61, R22, R0 ;  /* 0x000000163d3a7223 */ /* 0x000fe20000000100 */
[C---:B--2---:R-:W-:Y:S01]  /*38e0*/  FFMA R48, R51.reuse, R50, R68 ;  /* 0x0000003233307223 */ /* 0x044fe20000000044 */
[C---:B------:R-:W-:Y:S01]  /*38f0*/  FFMA R50, R51.reuse, R60, R59 ;  /* 0x0000003c33327223 */ /* 0x040fe2000000003b */
[C---:B------:R-:W-:Y:S01]  /*3900*/  FFMA R49, R51.reuse, R62, R49 ;  /* 0x0000003e33317223 */ /* 0x040fe20000000031 */
[----:B------:R-:W-:Y:S01]  /*3910*/  FFMA R51, R51, R20, R23 ;  /* 0x0000001433337223 */ /* 0x000fe20000000017 */
[----:B------:R-:W-:Y:S01]  /*3920*/  FFMA R21, R21, R58, R22 ;  /* 0x0000003a15157223 */ /* 0x000fe20000000016 */
[----:B-1----:R-:W-:Y:S06]  /*3930*/  @!P0 BRA `(.L_x_16) ;  /* 0x00000000000c8947 */ /* 0x002fec0003800000 */
[----:B------:R-:W-:-:S07]  /*3940*/  MOV R20, 0x3960 ;  /* 0x0000396000147802 */ /* 0x000fce0000000f00 */
[----:B-----5:R-:W-:Y:S05]  /*3950*/  CALL.REL.NOINC `($__internal_1_$__cuda_sm3x_div_rn_noftz_f32_slowpath) ;  /* 0x0000002800a47944 */ /* 0x020fea0003c00000 */
[----:B------:R-:W-:-:S07]  /*3960*/  MOV R21, R0 ;  /* 0x0000000000157202 */ /* 0x000fce0000000f00 */
.L_x_16:
[----:B------:R-:W-:Y:S05]  /*3970*/  BSYNC.RECONVERGENT B0 ;  /* 0x0000000000007941 */ /* 0x000fea0003800200 */
.L_x_15:
        /* <DEDUP_REMOVED lines=15> */
.L_x_18:
[----:B------:R-:W0:Y:S02]  /*3a70*/  MUFU.RCP R63, R16 ;  /* 0x00000010003f7308 */ /* 0x000e240000001000 */
[----:B0-----:R-:W-:-:S04]  /*3a80*/  FFMA R0, R16, R63, -1 ;  /* 0xbf80000010007423 */ /* 0x001fc8000000003f */
[----:B------:R-:W-:-:S04]  /*3a90*/  FADD.FTZ R0, -R0, -RZ ;  /* 0x800000ff00007221 */ /* 0x000fc80000010100 */
[----:B------:R-:W-:-:S07]  /*3aa0*/  FFMA R63, R63, R0, R63 ;  /* 0x000000003f3f7223 */ /* 0x000fce000000003f */
.L_x_19:
[----:B------:R-:W-:Y:S05]  /*3ab0*/  BSYNC.RECONVERGENT B0 ;  /* 0x0000000000007941 */ /* 0x000fea0003800200 */
.L_x_17:
[-C--:B------:R-:W-:Y:S01]  /*3ac0*/  FMUL R59, R42, R63.reuse ;  /* 0x0000003f2a3b7220 */ /* 0x080fe20000400000 */
[----:B------:R-:W-:Y:S01]  /*3ad0*/  FMUL R23, R41, R63 ;  /* 0x0000003f29177220 */ /* 0x000fe20000400000 */
[----:B------:R-:W-:Y:S01]  /*3ae0*/  FMUL R0, R56, R41 ;  /* 0x0000002938007220 */ /* 0x000fe20000400000 */
[----:B------:R-:W-:Y:S01]  /*3af0*/  FMUL R63, R38, R63 ;  /* 0x0000003f263f7220 */ /* 0x000fe20000400000 */
[C---:B------:R-:W-:Y:S01]  /*3b00*/  FFMA R21, R42.reuse, R59, R58 ;  /* 0x0000003b2a157223 */ /* 0x040fe2000000003a */
[C---:B------:R-:W-:Y:S01]  /*3b10*/  FMUL R60, R42.reuse, R23 ;  /* 0x000000172a3c7220 */ /* 0x040fe20000400000 */
[C---:B------:R-:W-:Y:S01]  /*3b20*/  FFMA R0, R57.reuse, R42, R0 ;  /* 0x0000002a39007223 */ /* 0x040fe20000000000 */
[----:B------:R-:W-:Y:S01]  /*3b30*/  FMUL R20, R42, R63 ;  /* 0x0000003f2a147220 */ /* 0x000fe20000400000 */
[----:B------:R-:W-:Y:S01]  /*3b40*/  FMUL R61, R57, R21 ;  /* 0x00000015393d7220 */ /* 0x000fe20000400000 */
[-C--:B------:R-:W-:Y:S01]  /*3b50*/  FFMA R66, R41, R23.reuse, R58 ;  /* 0x0000001729427223 */ /* 0x080fe2000000003a */
[----:B------:R-:W-:Y:S01]  /*3b60*/  FFMA R0, R55, R38, R0 ;  /* 0x0000002637007223 */ /* 0x000fe20000000000 */
[----:B------:R-:W-:Y:S01]  /*3b70*/  FMUL R64, R38, R23 ;  /* 0x0000001726407220 */ /* 0x000fe20000400000 */
[----:B------:R-:W-:-:S02]  /*3b80*/  FFMA R61, R56, R60, R61 ;  /* 0x0000003c383d7223 */ /* 0x000fc4000000003d */
[----:B------:R-:W-:Y:S01]  /*3b90*/  FMUL R22, R25, R0 ;  /* 0x0000000019167220 */ /* 0x000fe20000400000 */
[--C-:B------:R-:W-:Y:S01]  /*3ba0*/  FADD R0, R40, R58.reuse ;  /* 0x0000003a28007221 */ /* 0x100fe20000000000 */
[----:B------:R-:W-:Y:S01]  /*3bb0*/  FFMA R62, R55, R20, R61 ;  /* 0x00000014373e7223 */ /* 0x000fe2000000003d */
[----:B------:R-:W-:Y:S01]  /*3bc0*/  FMUL R61, R41, R59 ;  /* 0x0000003b293d7220 */ /* 0x000fe20000400000 */
[----:B------:R-:W-:Y:S01]  /*3bd0*/  FMUL R40, R56, R66 ;  /* 0x0000004238287220 */ /* 0x000fe20000400000 */
[----:B------:R0:W-:Y:S01]  /*3be0*/  STS [R9], R22 ;  /* 0x0000001609007388 */ /* 0x0001e20000000800 */
[----:B------:R-:W-:Y:S01]  /*3bf0*/  FMUL R68, R25, R62 ;  /* 0x0000003e19447220 */ /* 0x000fe20000400000 */
[----:B------:R-:W-:Y:S01]  /*3c00*/  FMUL R62, R0, R23 ;  /* 0x00000017003e7220 */ /* 0x000fe20000400000 */
[----:B------:R-:W-:Y:S01]  /*3c10*/  FMUL R23, R38, R59 ;  /* 0x0000003b26177220 */ /* 0x000fe20000400000 */
[----:B------:R-:W-:Y:S01]  /*3c20*/  FMUL R65, R56, R64 ;  /* 0x0000004038417220 */ /* 0x000fe20000400000 */
[----:B------:R-:W-:Y:S01]  /*3c30*/  FMUL R59, R59, R0 ;  /* 0x000000003b3b7220 */ /* 0x000fe20000400000 */
[-C--:B------:R-:W-:Y:S01]  /*3c40*/  FFMA R58, R38, R63.reuse, R58 ;  /* 0x0000003f263a7223 */ /* 0x080fe2000000003a */
[----:B------:R-:W-:Y:S01]  /*3c50*/  FMUL R0, R0, R63 ;  /* 0x0000003f00007220 */ /* 0x000fe20000400000 */
[C---:B------:R-:W-:Y:S01]  /*3c60*/  FFMA R65, R57.reuse, R23, R65 ;  /* 0x0000001739417223 */ /* 0x040fe20000000041 */
[----:B------:R1:W-:Y:S01]  /*3c70*/  STS [R9+0x4], R68 ;  /* 0x0000044409007388 */ /* 0x0003e20000000800 */
[----:B0-----:R-:W-:Y:S01]  /*3c80*/  FMUL R22, R56, R62 ;  /* 0x0000003e38167220 */ /* 0x001fe20000400000 */
[----:B------:R-:W-:-:S03]  /*3c90*/  FFMA R56, R57, R61, R40 ;  /* 0x0000003d39387223 */ /* 0x000fc60000000028 */
[----:B------:R-:W-:Y:S01]  /*3ca0*/  FFMA R57, R57, R59, R22 ;  /* 0x0000003b39397223 */ /* 0x000fe20000000016 */
[----:B------:R-:W-:Y:S01]  /*3cb0*/  FMUL R22, R41, R63 ;  /* 0x0000003f29167220 */ /* 0x000fe20000400000 */
[-C--:B------:R-:W-:Y:S01]  /*3cc0*/  FMUL R63, R45, R41.reuse ;  /* 0x000000292d3f7220 */ /* 0x080fe20000400000 */
[----:B------:R-:W-:Y:S01]  /*3cd0*/  FMUL R41, R43, R41 ;  /* 0x000000292b297220 */ /* 0x000fe20000400000 */
[C---:B-1----:R-:W-:Y:S02]  /*3ce0*/  FFMA R68, R55.reuse, R58, R65 ;  /* 0x0000003a37447223 */ /* 0x042fe40000000041 */
[-C--:B------:R-:W-:Y:S01]  /*3cf0*/  FFMA R40, R54, R42.reuse, R63 ;  /* 0x0000002a36287223 */ /* 0x080fe2000000003f */
[----:B------:R-:W-:Y:S01]  /*3d00*/  FFMA R41, R44, R42, R41 ;  /* 0x0000002a2c297223 */ /* 0x000fe20000000029 */
[C---:B------:R-:W-:Y:S01]  /*3d10*/  FFMA R42, R55.reuse, R22, R56 ;  /* 0x00000016372a7223 */ /* 0x040fe20000000038 */
[----:B------:R-:W-:Y:S01]  /*3d20*/  FFMA R56, R55, R0, R57 ;  /* 0x0000000037387223 */ /* 0x000fe20000000039 */
[-C--:B------:R-:W-:Y:S01]  /*3d30*/  FMUL R55, R54, R21.reuse ;  /* 0x0000001536377220 */ /* 0x080fe20000400000 */
[----:B------:R-:W-:Y:S01]  /*3d40*/  FMUL R57, R44, R21 ;  /* 0x000000152c397220 */ /* 0x000fe20000400000 */
[C---:B------:R-:W-:Y:S01]  /*3d50*/  FMUL R63, R45.reuse, R66 ;  /* 0x000000422d3f7220 */ /* 0x040fe20000400000 */
[C---:B------:R-:W-:Y:S01]  /*3d60*/  FMUL R65, R45.reuse, R62 ;  /* 0x0000003e2d417220 */ /* 0x040fe20000400000 */
[-C--:B------:R-:W-:Y:S01]  /*3d70*/  FFMA R21, R45, R60.reuse, R55 ;  /* 0x0000003c2d157223 */ /* 0x080fe20000000037 */
[----:B------:R-:W-:Y:S01]  /*3d80*/  FFMA R55, R43, R60, R57 ;  /* 0x0000003c2b377223 */ /* 0x000fe20000000039 */
[----:B------:R-:W-:Y:S01]  /*3d90*/  FMUL R60, R45, R64 ;  /* 0x000000402d3c7220 */ /* 0x000fe20000400000 */
[C---:B------:R-:W-:Y:S01]  /*3da0*/  FMUL R45, R43.reuse, R66 ;  /* 0x000000422b2d7220 */ /* 0x040fe20000400000 */
[-C--:B------:R-:W-:Y:S01]  /*3db0*/  FFMA R63, R54, R61.reuse, R63 ;  /* 0x0000003d363f7223 */ /* 0x080fe2000000003f */
[C---:B------:R-:W-:Y:S01]  /*3dc0*/  FMUL R64, R43.reuse, R64 ;  /* 0x000000402b407220 */ /* 0x040fe20000400000 */
[----:B------:R-:W-:Y:S01]  /*3dd0*/  FMUL R43, R43, R62 ;  /* 0x0000003e2b2b7220 */ /* 0x000fe20000400000 */
[----:B------:R-:W-:Y:S01]  /*3de0*/  FFMA R61, R44, R61, R45 ;  /* 0x0000003d2c3d7223 */ /* 0x000fe2000000002d */
[-C--:B------:R-:W-:Y:S01]  /*3df0*/  FFMA R65, R54, R59.reuse, R65 ;  /* 0x0000003b36417223 */ /* 0x080fe20000000041 */
[----:B------:R-:W2:Y:S01]  /*3e00*/  LDG.E.CONSTANT R45, desc[UR6][R52.64+0x190] ;  /* 0x00019006342d7981 */ /* 0x000ea2000c1e9900 */
[----:B------:R-:W-:Y:S01]  /*3e10*/  FFMA R59, R44, R59, R43 ;  /* 0x0000003b2c3b7223 */ /* 0x000fe2000000002b */
[C---:B------:R-:W-:Y:S01]  /*3e20*/  FMUL R42, R25.reuse, R42 ;  /* 0x0000002a192a7220 */ /* 0x040fe20000400000 */
[-C--:B------:R-:W-:Y:S01]  /*3e30*/  FFMA R57, R54, R23.reuse, R60 ;  /* 0x0000001736397223 */ /* 0x080fe2000000003c */
[----:B------:R-:W3:Y:S01]  /*3e40*/  LDG.E.CONSTANT R43, desc[UR6][R52.64+0x578] ;  /* 0x00057806342b7981 */ /* 0x000ee2000c1e9900 */
[----:B------:R-:W-:Y:S01]  /*3e50*/  FFMA R23, R44, R23, R64 ;  /* 0x000000172c177223 */ /* 0x000fe20000000040 */
[----:B------:R-:W0:Y:S01]  /*3e60*/  S2UR UR5, SR_CgaCtaId ;  /* 0x00000000000579c3 */ /* 0x000e220000008800 */
[----:B------:R-:W-:Y:S01]  /*3e70*/  FMUL R68, R25, R68 ;  /* 0x0000004419447220 */ /* 0x000fe20000400000 */
[----:B------:R-:W4:Y:S04]  /*3e80*/  LDG.E.CONSTANT R44, desc[UR6][R52.64+0x384] ;  /* 0x00038406342c7981 */ /* 0x000f28000c1e9900 */
[----:B------:R1:W-:Y:S01]  /*3e90*/  STS [R9+0x8], R42 ;  /* 0x0000082a09007388 */ /* 0x0003e20000000800 */
[C---:B------:R-:W-:Y:S01]  /*3ea0*/  FFMA R54, R39.reuse, R22, R63 ;  /* 0x0000001627367223 */ /* 0x040fe2000000003f */
[CC--:B------:R-:W-:Y:S01]  /*3eb0*/  FFMA R40, R39.reuse, R38.reuse, R40 ;  /* 0x0000002627287223 */ /* 0x0c0fe20000000028 */
[C---:B------:R-:W-:Y:S01]  /*3ec0*/  FFMA R62, R26.reuse, R38, R41 ;  /* 0x000000261a3e7223 */ /* 0x040fe20000000029 */
[C---:B------:R-:W-:Y:S01]  /*3ed0*/  FFMA R64, R39.reuse, R58, R57 ;  /* 0x0000003a27407223 */ /* 0x040fe20000000039 */
[----:B------:R-:W-:Y:S01]  /*3ee0*/  FFMA R65, R39, R0, R65 ;  /* 0x0000000027417223 */ /* 0x000fe20000000041 */
[----:B------:R-:W-:Y:S01]  /*3ef0*/  FMUL R56, R25, R56 ;  /* 0x0000003819387220 */ /* 0x000fe20000400000 */
[----:B------:R0:W-:Y:S04]  /*3f00*/  STS [R9+0xc], R68 ;  /* 0x00000c4409007388 */ /* 0x0001e80000000800 */
[----:B-1----:R-:W4:Y:S01]  /*3f10*/  LDG.E.CONSTANT R42, desc[UR6][R52.64+0x76c] ;  /* 0x00076c06342a7981 */ /* 0x002f22000c1e9900 */
[----:B------:R-:W-:Y:S01]  /*3f20*/  FFMA R38, R39, R20, R21 ;  /* 0x0000001427267223 */ /* 0x000fe20000000015 */
[C---:B------:R-:W-:Y:S01]  /*3f30*/  FMUL R39, R25.reuse, R54 ;  /* 0x0000003619277220 */ /* 0x040fe20000400000 */
[C---:B------:R-:W-:Y:S01]  /*3f40*/  FFMA R60, R26.reuse, R20, R55 ;  /* 0x000000141a3c7223 */ /* 0x040fe20000000037 */
[----:B------:R1:W-:Y:S01]  /*3f50*/  STS [R9+0x10], R56 ;  /* 0x0000103809007388 */ /* 0x0003e20000000800 */
[C---:B------:R-:W-:Y:S01]  /*3f60*/  FMUL R21, R25.reuse, R40 ;  /* 0x0000002819157220 */ /* 0x040fe20000400000 */
[----:B0-----:R-:W-:Y:S01]  /*3f70*/  FFMA R68, R26, R58, R23 ;  /* 0x0000003a1a447223 */ /* 0x001fe20000000017 */
[----:B------:R-:W-:Y:S01]  /*3f80*/  FMUL R23, R25, R38 ;  /* 0x0000002619177220 */ /* 0x000fe20000400000 */
[----:B------:R0:W-:Y:S04]  /*3f90*/  STS [R8+0x8], R39 ;  /* 0x0000082708007388 */ /* 0x0001e80000000800 */
[----:B------:R0:W5:Y:S04]  /*3fa0*/  LDG.E.CONSTANT R52, desc[UR6][R52.64+0x960] ;  /* 0x0009600634347981 */ /* 0x000168000c1e9900 */
[----:B------:R0:W5:Y:S04]  /*3fb0*/  LDG.E.CONSTANT R41, desc[UR6][R34.64+0x1324] ;  /* 0x0013240622297981 */ /* 0x000168000c1e9900 */
[----:B------:R0:W5:Y:S04]  /*3fc0*/  LDG.E.CONSTANT R54, desc[UR6][R34.64+0x76c] ;  /* 0x00076c0622367981 */ /* 0x000168000c1e9900 */
[----:B------:R0:W5:Y:S04]  /*3fd0*/  LDG.E.CONSTANT R53, desc[UR6][R34.64+0x190] ;  /* 0x0001900622357981 */ /* 0x000168000c1e9900 */
[----:B------:R0:W5:Y:S04]  /*3fe0*/  LDG.E.CONSTANT R55, desc[UR6][R34.64+0xd48] ;  /* 0x000d480622377981 */ /* 0x000168000c1e9900 */
[----:B-1----:R1:W5:Y:S04]  /*3ff0*/  LDG.E.CONSTANT R56, desc[UR6][R34.64+0x384] ;  /* 0x0003840622387981 */ /* 0x002368000c1e9900 */
[----:B------:R1:W5:Y:S04]  /*4000*/  LDG.E.CONSTANT R57, desc[UR6][R34.64+0x960] ;  /* 0x0009600622397981 */ /* 0x000368000c1e9900 */
[----:B------:R1:W5:Y:S04]  /*4010*/  LDG.E.CONSTANT R58, desc[UR6][R34.64+0xf3c] ;  /* 0x000f3c06223a7981 */ /* 0x000368000c1e9900 */
[----:B------:R1:W5:Y:S04]  /*4020*/  LDG.E.CONSTANT R40, desc[UR6][R34.64+0x578] ;  /* 0x0005780622287981 */ /* 0x000368000c1e9900 */
[----:B0-----:R1:W5:Y:S04]  /*4030*/  LDG.E.CONSTANT R39, desc[UR6][R34.64+0xb54] ;  /* 0x000b540622277981 */ /* 0x001368000c1e9900 */
[----:B------:R1:W5:Y:S04]  /*4040*/  LDG.E.CONSTANT R38, desc[UR6][R34.64+0x1130] ;  /* 0x0011300622267981 */ /* 0x000368000c1e9900 */
[----:B------:R1:W5:Y:S01]  /*4050*/  LDG.E.CONSTANT R63, desc[UR6][R34.64+0x1af4] ;  /* 0x001af406223f7981 */ /* 0x000362000c1e9900 */
[----:B------:R-:W-:-:S02]  /*4060*/  UMOV UR4, 0x400 ;  /* 0x0000040000047882 */ /* 0x000fc40000000000 */
[----:B------:R-:W-:Y:S01]  /*4070*/  ULEA UR4, UR5, UR4, 0x18 ;  /* 0x0000000405047291 */ /* 0x000fe2000f8ec0ff */
[C---:B------:R-:W-:Y:S01]  /*4080*/  FFMA R66, R26.reuse, R22, R61 ;  /* 0x000000161a427223 */ /* 0x040fe2000000003d */
[C---:B------:R-:W-:Y:S01]  /*4090*/  FMUL R61, R25.reuse, R64 ;  /* 0x00000040193d7220 */ /* 0x040fe20000400000 */
[C---:B------:R-:W-:Y:S01]  /*40a0*/  FMUL R65, R25.reuse, R65 ;  /* 0x0000004119417220 */ /* 0x040fe20000400000 */
[----:B------:R-:W-:Y:S04]  /*40b0*/  STS [R8], R21 ;  /* 0x0000001508007388 */ /* 0x000fe80000000800 */
[----:B------:R-:W-:Y:S04]  /*40c0*/  STS [R8+0x4], R23 ;  /* 0x0000041708007388 */ /* 0x000fe80000000800 */
[----:B------:R0:W-:Y:S04]  /*40d0*/  STS [R8+0xc], R61 ;  /* 0x00000c3d08007388 */ /* 0x0001e80000000800 */
[----:B------:R-:W-:Y:S04]  /*40e0*/  STS [R8+0x10], R65 ;  /* 0x0000104108007388 */ /* 0x000fe80000000800 */
[----:B------:R-:W1:Y:S04]  /*40f0*/  LDS.128 R20, [UR4+0x40] ;  /* 0x00004004ff147984 */ /* 0x000e680008000c00 */
[----:B------:R-:W1:Y:S01]  /*4100*/  LDS R64, [UR4+0x3c] ;  /* 0x00003c04ff407984 */ /* 0x000e620008000800 */
[----:B------:R-:W-:Y:S01]  /*4110*/  FFMA R26, R26, R0, R59 ;  /* 0x000000001a1a7223 */ /* 0x000fe2000000003b */
[C---:B------:R-:W-:Y:S01]  /*4120*/  FMUL R59, R25.reuse, R68 ;  /* 0x00000044193b7220 */ /* 0x040fe20000400000 */
[C---:B0-----:R-:W-:Y:S01]  /*4130*/  FMUL R61, R25.reuse, R60 ;  /* 0x0000003c193d7220 */ /* 0x041fe20000400000 */
[C---:B------:R-:W-:Y:S01]  /*4140*/  FMUL R62, R25.reuse, R62 ;  /* 0x0000003e193e7220 */ /* 0x040fe20000400000 */
[C---:B------:R-:W-:Y:S01]  /*4150*/  FMUL R26, R25.reuse, R26 ;  /* 0x0000001a191a7220 */ /* 0x040fe20000400000 */
[C---:B------:R-:W-:Y:S01]  /*4160*/  FMUL R0, R25.reuse, R16 ;  /* 0x0000001019007220 */ /* 0x040fe20000400000 */
[----:B------:R-:W-:Y:S01]  /*4170*/  FMUL R60, R25, R66 ;  /* 0x00000042193c7220 */ /* 0x000fe20000400000 */
[----:B------:R-:W-:Y:S06]  /*4180*/  BAR.SYNC.DEFER_BLOCKING 0x0 ;  /* 0x0000000000007b1d */ /* 0x000fec0000010000 */
[----:B------:R-:W0:Y:S01]  /*4190*/  LDCU UR4, c[0x0][0x398] ;  /* 0x00007300ff0477ac */ /* 0x000e220008000800 */
[----:B------:R-:W-:Y:S01]  /*41a0*/  LDS R66, [R5+0xc] ;  /* 0x00000c0005427984 */ /* 0x000fe20000000800 */
[-C--:B-1----:R-:W-:Y:S01]  /*41b0*/  FFMA R16, R59, R20.reuse, R11 ;  /* 0x000000143b107223 */ /* 0x082fe2000000000b */
[----:B------:R-:W-:-:S02]  /*41c0*/  FFMA R25, R26, R20, R10 ;  /* 0x000000141a197223 */ /* 0x000fc4000000000a */
[----:B------:R-:W-:Y:S04]  /*41d0*/  LDS R11, [R3] ;  /* 0x00000000030b7984 */ /* 0x000fe80000000800 */
[----:B------:R-:W1:Y:S01]  /*41e0*/  LDS R10, [R5] ;  /* 0x00000000050a7984 */ /* 0x000e620000000800 */
[-C--:B------:R-:W-:Y:S01]  /*41f0*/  FFMA R24, R62, R64.reuse, R24 ;  /* 0x000000403e187223 */ /* 0x080fe20000000018 */
[-C--:B------:R-:W-:Y:S01]  /*4200*/  FFMA R19, R61, R64.reuse, R19 ;  /* 0x000000403d137223 */ /* 0x080fe20000000013 */
[-C--:B------:R-:W-:Y:S01]  /*4210*/  FFMA R18, R60, R64.reuse, R18 ;  /* 0x000000403c127223 */ /* 0x080fe20000000012 */
[-C--:B------:R-:W-:Y:S01]  /*4220*/  FFMA R17, R59, R64.reuse, R17 ;  /* 0x000000403b117223 */ /* 0x080fe20000000011 */
[----:B------:R-:W-:Y:S01]  /*4230*/  FFMA R15, R26, R64, R15 ;  /* 0x000000401a0f7223 */ /* 0x000fe2000000000f */
[-C--:B------:R-:W-:Y:S01]  /*4240*/  FFMA R14, R62, R20.reuse, R14 ;  /* 0x000000143e0e7223 */ /* 0x080fe2000000000e */
[CC--:B------:R-:W-:Y:S01]  /*4250*/  FFMA R13, R61.reuse, R20.reuse, R13 ;  /* 0x000000143d0d7223 */ /* 0x0c0fe2000000000d */
[----:B------:R-:W-:Y:S01]  /*4260*/  FFMA R12, R60, R20, R12 ;  /* 0x000000143c0c7223 */ /* 0x000fe2000000000c */
        /* <DEDUP_REMOVED lines=11> */
[----:B------:R-:W1:Y:S04]  /*4320*/  LDS R31, [R5+0x8] ;  /* 0x00000800051f7984 */ /* 0x000e680000000800 */
[----:B------:R-:W1:Y:S04]  /*4330*/  LDS R61, [R5+0x4] ;  /* 0x00000400053d7984 */ /* 0x000e680000000800 */
[----:B------:R-:W1:Y:S04]  /*4340*/  LDS R29, [R5+0x10] ;  /* 0x00001000051d7984 */ /* 0x000e680000000800 */
[----:B------:R-:W-:Y:S04]  /*4350*/  LDS R27, [R2] ;  /* 0x00000000021b7984 */ /* 0x000fe80000000800 */
[----:B------:R-:W1:Y:S01]  /*4360*/  LDS R30, [R4+0x4] ;  /* 0x00000400041e7984 */ /* 0x000e620000000800 */
[-C--:B------:R-:W-:Y:S01]  /*4370*/  FFMA R32, R62, R23.reuse, R32 ;  /* 0x000000173e207223 */ /* 0x080fe20000000020 */
[----:B------:R-:W-:-:S02]  /*4380*/  FFMA R36, R60, R23, R36 ;  /* 0x000000173c247223 */ /* 0x000fc40000000024 */
[----:B------:R-:W1:Y:S01]  /*4390*/  LDS R62, [R4] ;  /* 0x00000000043e7984 */ /* 0x000e620000000800 */
[-C--:B------:R-:W-:Y:S01]  /*43a0*/  FFMA R37, R59, R23.reuse, R37 ;  /* 0x000000173b257223 */ /* 0x080fe20000000025 */
[----:B------:R-:W-:Y:S01]  /*43b0*/  FFMA R46, R26, R23, R46 ;  /* 0x000000171a2e7223 */ /* 0x000fe2000000002e */
[----:B0-----:R-:W-:Y:S01]  /*43c0*/  FFMA R59, -R0, UR4, R21 ;  /* 0x00000004003b7c23 */ /* 0x001fe20008000115 */
[C---:B-1----:R-:W-:Y:S01]  /*43d0*/  FFMA R60, R11.reuse, R10, R20 ;  /* 0x0000000a0b3c7223 */ /* 0x042fe20000000014 */
[----:B------:R-:W0:Y:S04]  /*43e0*/  LDS R26, [R4+0x8] ;  /* 0x00000800041a7984 */ /* 0x000e280000000800 */
[----:B------:R-:W1:Y:S04]  /*43f0*/  LDS R10, [R4+0x10] ;  /* 0x00001000040a7984 */ /* 0x000e680000000800 */
[----:B------:R-:W-:Y:S04]  /*4400*/  LDS R0, [R3+0x14] ;  /* 0x0000140003007984 */ /* 0x000fe80000000800 */
[----:B------:R-:W1:Y:S04]  /*4410*/  LDS R23, [R5+0x64] ;  /* 0x0000640005177984 */ /* 0x000e680000000800 */
[----:B------:R-:W1:Y:S04]  /*4420*/  LDS R20, [R4+0xc] ;  /* 0x00000c0004147984 */ /* 0x000e680000000800 */
[----:B------:R-:W1:Y:S01]  /*4430*/  LDS R21, [R5+0x68] ;  /* 0x0000680005157984 */ /* 0x000e620000000800 */
[C---:B------:R-:W-:Y:S01]  /*4440*/  FFMA R64, R11.reuse, R31, R64 ;  /* 0x0000001f0b407223 */ /* 0x040fe20000000040 */
[----:B------:R-:W-:-:S02]  /*4450*/  FFMA R65, R11, R61, R28 ;  /* 0x0000003d0b417223 */ /* 0x000fc4000000001c */
[----:B------:R-:W1:Y:S01]  /*4460*/  LDS R31, [R5+0x6c] ;  /* 0x00006c00051f7984 */ /* 0x000e620000000800 */
[C---:B------:R-:W-:Y:S01]  /*4470*/  FFMA R61, R11.reuse, R66, R59 ;  /* 0x000000420b3d7223 */ /* 0x040fe2000000003b */
[----:B------:R-:W-:Y:S02]  /*4480*/  FFMA R67, R11, R29, R22 ;  /* 0x0000001d0b437223 */ /* 0x000fe40000000016 */
[----:B------:R-:W1:Y:S01]  /*4490*/  LDS R59, [R5+0x70] ;  /* 0x00007000053b7984 */ /* 0x000e620000000800 */
[----:B------:R-:W-:-:S03]  /*44a0*/  FFMA R66, R27, R30, R65 ;  /* 0x0000001e1b427223 */ /* 0x000fc60000000041 */
[----:B------:R-:W1:Y:S04]  /*44b0*/  LDS R29, [R5+0x74] ;  /* 0x00007400051d7984 */ /* 0x000e680000000800 */
[----:B------:R-:W-:Y:S04]  /*44c0*/  LDS R11, [R2+0x14] ;  /* 0x00001400020b7984 */ /* 0x000fe80000000800 */
[----:B------:R-:W2:Y:S01]  /*44d0*/  LDS R30, [R4+0x1c] ;  /* 0x00001c00041e7984 */ /* 0x000ea20000000800 */
[C---:B------:R-:W-:Y:S01]  /*44e0*/  FFMA R69, R27.reuse, R62, R60 ;  /* 0x0000003e1b457223 */ /* 0x040fe2000000003c */
[----:B0-----:R-:W-:-:S02]  /*44f0*/  FFMA R65, R27, R26, R64 ;  /* 0x0000001a1b417223 */ /* 0x001fc40000000040 */
[----:B------:R-:W0:Y:S01]  /*4500*/  LDS R28, [R4+0x14] ;  /* 0x00001400041c7984 */ /* 0x000e220000000800 */
[----:B-1----:R-:W-:-:S03]  /*4510*/  FFMA R62, R27, R10, R67 ;  /* 0x0000000a1b3e7223 */ /* 0x002fc60000000043 */
[----:B------:R-:W1:Y:S01]  /*4520*/  LDS R22, [R4+0x18] ;  /* 0x0000180004167984 */ /* 0x000e620000000800 */
[----:B------:R-:W-:-:S03]  /*4530*/  FFMA R64, R0, R23, R69 ;  /* 0x0000001700407223 */ /* 0x000fc60000000045 */
[----:B------:R-:W-:Y:S04]  /*4540*/  LDS R10, [R3+0x28] ;  /* 0x00002800030a7984 */ /* 0x000fe80000000800 */
[----:B------:R-:W1:Y:S01]  /*4550*/  LDS R23, [R5+0xd0] ;  /* 0x0000d00005177984 */ /* 0x000e620000000800 */
[----:B------:R-:W-:Y:S01]  /*4560*/  FFMA R60, R27, R20, R61 ;  /* 0x000000141b3c7223 */ /* 0x000fe2000000003d */
[C---:B------:R-:W-:Y:S02]  /*4570*/  FFMA R61, R0.reuse, R21, R66 ;  /* 0x00000015003d7223 */ /* 0x040fe40000000042 */
[----:B------:R-:W3:Y:S04]  /*4580*/  LDS R26, [R4+0x20] ;  /* 0x00002000041a7984 */ /* 0x000ee80000000800 */
[----:B------:R-:W3:Y:S04]  /*4590*/  LDS R20, [R4+0x24] ;  /* 0x0000240004147984 */ /* 0x000ee80000000800 */
[----:B------:R-:W3:Y:S04]  /*45a0*/  LDS R21, [R5+0xc8] ;  /* 0x0000c80005157984 */ /* 0x000ee80000000800 */
[----:B------:R-:W3:Y:S01]  /*45b0*/  LDS R27, [R5+0xcc] ;  /* 0x0000cc00051b7984 */ /* 0x000ee20000000800 */
[C---:B------:R-:W-:Y:S01]  /*45c0*/  FFMA R31, R0.reuse, R31, R65 ;  /* 0x0000001f001f7223 */ /* 0x040fe20000000041 */
[C---:B------:R-:W-:Y:S01]  /*45d0*/  FFMA R60, R0.reuse, R59, R60 ;  /* 0x0000003b003c7223 */ /* 0x040fe2000000003c */
[----:B------:R-:W-:Y:S01]  /*45e0*/  FFMA R62, R0, R29, R62 ;  /* 0x0000001d003e7223 */ /* 0x000fe2000000003e */
[----:B------:R-:W4:Y:S01]  /*45f0*/  LDS R65, [R5+0xd4] ;  /* 0x0000d40005417984 */ /* 0x000f220000000800 */
[----:B--2---:R-:W-:-:S03]  /*4600*/  FFMA R30, R11, R30, R31 ;  /* 0x0000001e0b1e7223 */ /* 0x004fc6000000001f */
[----:B------:R-:W-:Y:S04]  /*4610*/  LDS R0, [R2+0x28] ;  /* 0x0000280002007984 */ /* 0x000fe80000000800 */
[----:B------:R-:W2:Y:S04]  /*4620*/  LDS R31, [R4+0x2c] ;  /* 0x00002c00041f7984 */ /* 0x000ea80000000800 */
[----:B------:R-:W2:Y:S04]  /*4630*/  LDS R67, [R5+0xd8] ;  /* 0x0000d80005437984 */ /* 0x000ea80000000800 */
[----:B------:R-:W2:Y:S01]  /*4640*/  LDS R29, [R4+0x28] ;  /* 0x00002800041d7984 */ /* 0x000ea20000000800 */
[C---:B0-----:R-:W-:Y:S01]  /*4650*/  FFMA R28, R11.reuse, R28, R64 ;  /* 0x0000001c0b1c7223 */ /* 0x041fe20000000040 */
[C---:B-1----:R-:W-:Y:S01]  /*4660*/  FFMA R22, R11.reuse, R22, R61 ;  /* 0x000000160b167223 */ /* 0x042fe2000000003d */
[C---:B------:R-:W-:Y:S01]  /*4670*/  FFMA R64, R10.reuse, R23, R30 ;  /* 0x000000170a407223 */ /* 0x040fe2000000001e */
[----:B------:R-:W0:Y:S04]  /*4680*/  LDS R59, [R4+0x30] ;  /* 0x00003000043b7984 */ /* 0x000e280000000800 */
[----:B------:R-:W1:Y:S04]  /*4690*/  LDS R61, [R4+0x34] ;  /* 0x00003400043d7984 */ /* 0x000e680000000800 */
[----:B------:R-:W1:Y:S01]  /*46a0*/  LDS R30, [R4+0x38] ;  /* 0x00003800041e7984 */ /* 0x000e620000000800 */
[C---:B---3--:R-:W-:Y:S01]  /*46b0*/  FFMA R69, R11.reuse, R26, R60 ;  /* 0x0000001a0b457223 */ /* 0x048fe2000000003c */
[----:B------:R-:W-:Y:S01]  /*46c0*/  FFMA R62, R11, R20, R62 ;  /* 0x000000140b3e7223 */ /* 0x000fe2000000003e */
[C---:B------:R-:W-:Y:S01]  /*46d0*/  FFMA R21, R10.reuse, R21, R28 ;  /* 0x000000150a157223 */ /* 0x040fe2000000001c */
[----:B------:R-:W-:Y:S01]  /*46e0*/  LDS R11, [R3+0x3c] ;  /* 0x00003c00030b7984 */ /* 0x000fe20000000800 */
[----:B------:R-:W-:-:S03]  /*46f0*/  FFMA R60, R10, R27, R22 ;  /* 0x0000001b0a3c7223 */ /* 0x000fc60000000016 */
[----:B------:R-:W3:Y:S04]  /*4700*/  LDS R28, [R5+0x12c] ;  /* 0x00012c00051c7984 */ /* 0x000ee80000000800 */
[----:B------:R-:W3:Y:S04]  /*4710*/  LDS R26, [R5+0x130] ;  /* 0x00013000051a7984 */ /* 0x000ee80000000800 */
[----:B------:R-:W3:Y:S04]  /*4720*/  LDS R22, [R5+0x134] ;  /* 0x0001340005167984 */ /* 0x000ee80000000800 */
[----:B------:R-:W3:Y:S01]  /*4730*/  LDS R20, [R5+0x138] ;  /* 0x0001380005147984 */ /* 0x000ee20000000800 */
[----:B----4-:R-:W-:Y:S01]  /*4740*/  FFMA R66, R10, R65, R69 ;  /* 0x000000410a427223 */ /* 0x010fe20000000045 */
[----:B--2---:R-:W-:Y:S01]  /*4750*/  FFMA R31, R0, R31, R60 ;  /* 0x0000001f001f7223 */ /* 0x004fe2000000003c */
[----:B------:R-:W-:Y:S01]  /*4760*/  FFMA R65, R10, R67, R62 ;  /* 0x000000430a417223 */ /* 0x000fe2000000003e */
[----:B------:R-:W2:Y:S04]  /*4770*/  LDS R60, [R5+0x13c] ;  /* 0x00013c00053c7984 */ /* 0x000ea80000000800 */
[----:B------:R-:W-:Y:S01]  /*4780*/  LDS R10, [R2+0x3c] ;  /* 0x00003c00020a7984 */ /* 0x000fe20000000800 */
[----:B------:R-:W-:-:S03]  /*4790*/  FFMA R62, R0, R29, R21 ;  /* 0x0000001d003e7223 */ /* 0x000fc60000000015 */
[----:B------:R-:W4:Y:S04]  /*47a0*/  LDS R67, [R4+0x40] ;  /* 0x0000400004437984 */ /* 0x000f280000000800 */
[----:B------:R-:W4:Y:S04]  /*47b0*/  LDS R69, [R4+0x3c] ;  /* 0x00003c0004457984 */ /* 0x000f280000000800 */
[----:B------:R-:W4:Y:S04]  /*47c0*/  LDS R23, [R4+0x48] ;  /* 0x0000480004177984 */ /* 0x000f280000000800 */
[----:B------:R-:W4:Y:S04]  /*47d0*/  LDS R27, [R4+0x44] ;  /* 0x00004400041b7984 */ /* 0x000f280000000800 */
[----:B------:R-:W4:Y:S01]  /*47e0*/  LDS R21, [R4+0x4c] ;  /* 0x00004c0004157984 */ /* 0x000f220000000800 */
[C---:B0-----:R-:W-:Y:S01]  /*47f0*/  FFMA R59, R0.reuse, R59, R64 ;  /* 0x0000003b003b7223 */ /* 0x041fe20000000040 */
[C---:B-1----:R-:W-:Y:S01]  /*4800*/  FFMA R61, R0.reuse, R61, R66 ;  /* 0x0000003d003d7223 */ /* 0x042fe20000000042 */
[----:B------:R-:W-:Y:S01]  /*4810*/  FFMA R30, R0, R30, R65 ;  /* 0x0000001e001e7223 */ /* 0x000fe20000000041 */
[----:B------:R-:W-:Y:S04]  /*4820*/  LDS R29, [R5+0x1a0] ;  /* 0x0001a000051d7984 */ /* 0x000fe80000000800 */
[----:B------:R-:W0:Y:S01]  /*4830*/  LDS R0, [R3+0x50] ;  /* 0x0000500003007984 */ /* 0x000e220000000800 */
[C---:B---3--:R-:W-:Y:S01]  /*4840*/  FFMA R28, R11.reuse, R28, R62 ;  /* 0x0000001c0b1c7223 */ /* 0x048fe2000000003e */
[C---:B------:R-:W-:Y:S01]  /*4850*/  FFMA R26, R11.reuse, R26, R31 ;  /* 0x0000001a0b1a7223 */ /* 0x040fe2000000001f */
[C---:B------:R-:W-:Y:S01]  /*4860*/  FFMA R22, R11.reuse, R22, R59 ;  /* 0x000000160b167223 */ /* 0x040fe2000000003b */
[C---:B------:R-:W-:Y:S01]  /*4870*/  FFMA R62, R11.reuse, R20, R61 ;  /* 0x000000140b3e7223 */ /* 0x040fe2000000003d */
[----:B------:R-:W1:Y:S04]  /*4880*/  LDS R65, [R5+0x190] ;  /* 0x0001900005417984 */ /* 0x000e680000000800 */
[----:B------:R-:W3:Y:S04]  /*4890*/  LDS R61, [R5+0x194] ;  /* 0x00019400053d7984 */ /* 0x000ee80000000800 */
[----:B------:R-:W3:Y:S04]  /*48a0*/  LDS R59, [R5+0x198] ;  /* 0x00019800053b7984 */ /* 0x000ee80000000800 */
[----:B------:R-:W3:Y:S01]  /*48b0*/  LDS R31, [R5+0x19c] ;  /* 0x00019c00051f7984 */ /* 0x000ee20000000800 */
[----:B--2---:R-:W-:Y:S01]  /*48c0*/  FFMA R30, R11, R60, R30 ;  /* 0x0000003c0b1e7223 */ /* 0x004fe2000000001e */
[C---:B----4-:R-:W-:Y:S01]  /*48d0*/  FFMA R20, R10.reuse, R67, R26 ;  /* 0x000000430a147223 */ /* 0x050fe2000000001a */
[C---:B------:R-:W-:Y:S01]  /*48e0*/  FFMA R69, R10.reuse, R69, R28 ;  /* 0x000000450a457223 */ /* 0x040fe2000000001c */
[----:B------:R-:W-:Y:S04]  /*48f0*/  LDS R26, [R2+0x50] ;  /* 0x00005000021a7984 */ /* 0x000fe80000000800 */
[----:B------:R-:W2:Y:S01]  /*4900*/  LDS R67, [R4+0x54] ;  /* 0x0000540004437984 */ /* 0x000ea20000000800 */
[C---:B------:R-:W-:Y:S01]  /*4910*/  FFMA R28, R10.reuse, R23, R62 ;  /* 0x000000170a1c7223 */ /* 0x040fe2000000003e */
[----:B------:R-:W-:-:S02]  /*4920*/  FFMA R22, R10, R27, R22 ;  /* 0x0000001b0a167223 */ /* 0x000fc40000000016 */
[----:B------:R-:W4:Y:S01]  /*4930*/  LDS R23, [R4+0x58] ;  /* 0x0000580004177984 */ /* 0x000f220000000800 */
[----:B------:R-:W-:-:S03]  /*4940*/  FFMA R62, R10, R21, R30 ;  /* 0x000000150a3e7223 */ /* 0x000fc6000000001e */
[----:B------:R-:W-:Y:S04]  /*4950*/  LDS R27, [R4+0x5c] ;  /* 0x00005c00041b7984 */ /* 0x000fe80000000800 */
[----:B------:R-:W4:Y:S01]  /*4960*/  LDS R30, [R4+0x50] ;  /* 0x00005000041e7984 */ /* 0x000f220000000800 */
[----:B------:R-:W-:-:S03]  /*4970*/  FADD R11, R45, R45 ;  /* 0x0000002d2d0b7221 */ /* 0x000fc60000000000 */
[----:B------:R-:W4:Y:S01]  /*4980*/  LDS R21, [R4+0x60] ;  /* 0x0000600004157984 */ /* 0x000f220000000800 */
[----:B------:R-:W2:Y:S01]  /*4990*/  MUFU.RCP R10, R11 ;  /* 0x0000000b000a7308 */ /* 0x000ea20000001000 */
[C---:B0-----:R-:W-:Y:S01]  /*49a0*/  FFMA R62, R0.reuse, R29, R62 ;  /* 0x0000001d003e7223 */ /* 0x041fe2000000003e */
[----:B------:R-:W-:Y:S01]  /*49b0*/  FMUL R29, R43, R43 ;  /* 0x0000002b2b1d7220 */ /* 0x000fe20000400000 */
[----:B-1----:R-:W-:-:S03]  /*49c0*/  FFMA R65, R0, R65, R69 ;  /* 0x0000004100417223 */ /* 0x002fc60000000045 */
[----:B------:R-:W-:Y:S01]  /*49d0*/  FFMA R29, R44, R44, R29 ;  /* 0x0000002c2c1d7223 */ /* 0x000fe2000000001d */
[C---:B---3--:R-:W-:Y:S01]  /*49e0*/  FFMA R20, R0.reuse, R61, R20 ;  /* 0x0000003d00147223 */ /* 0x048fe20000000014 */
[C---:B------:R-:W-:Y:S01]  /*49f0*/  FFMA R22, R0.reuse, R59, R22 ;  /* 0x0000003b00167223 */ /* 0x040fe20000000016 */
[----:B------:R-:W-:Y:S01]  /*4a00*/  FFMA R60, R0, R31, R28 ;  /* 0x0000001f003c7223 */ /* 0x000fe2000000001c */
[----:B------:R-:W-:Y:S01]  /*4a10*/  FFMA R0, R42, R42, R29 ;  /* 0x0000002a2a007223 */ /* 0x000fe2000000001d */
[----:B--2---:R-:W-:Y:S01]  /*4a20*/  FFMA R31, -R11, R10, 1 ;  /* 0x3f8000000b1f7423 */ /* 0x004fe2000000010a */
[----:B------:R-:W-:Y:S06]  /*4a30*/  BAR.SYNC.DEFER_BLOCKING 0x0 ;  /* 0x0000000000007b1d */ /* 0x000fec0000010000 */
[----:B------:R-:W0:Y:S01]  /*4a40*/  FCHK P0, R0, R11 ;  /* 0x0000000b00007302 */ /* 0x000e220000000000 */
[----:B------:R-:W-:Y:S01]  /*4a50*/  FFMA R31, R10, R31, R10 ;  /* 0x0000001f0a1f7223 */ /* 0x000fe2000000000a */
[----:B------:R-:W-:-:S03]  /*4a60*/  FFMA R29, R26, R67, R20 ;  /* 0x000000431a1d7223 */ /* 0x000fc60000000014 */
[----:B------:R-:W-:Y:S01]  /*4a70*/  FFMA R10, R0, R31, RZ ;  /* 0x0000001f000a7223 */ /* 0x000fe200000000ff */
[----:B------:R-:W-:Y:S03]  /*4a80*/  BSSY.RECONVERGENT B0, `(.L_x_20) ;  /* 0x000000c000007945 */ /* 0x000fe60003800200 */
[----:B------:R-:W-:Y:S01]  /*4a90*/  FFMA R20, -R11, R10, R0 ;  /* 0x0000000a0b147223 */ /* 0x000fe20000000100 */
[C---:B----4-:R-:W-:Y:S01]  /*4aa0*/  FFMA R28, R26.reuse, R23, R22 ;  /* 0x000000171a1c7223 */ /* 0x050fe20000000016 */
[C---:B------:R-:W-:Y:S01]  /*4ab0*/  FFMA R30, R26.reuse, R30, R65 ;  /* 0x0000001e1a1e7223 */ /* 0x040fe20000000041 */
[C---:B------:R-:W-:Y:S01]  /*4ac0*/  FFMA R27, R26.reuse, R27, R60 ;  /* 0x0000001b1a1b7223 */ /* 0x040fe2000000003c */
[----:B------:R-:W-:Y:S01]  /*4ad0*/  FFMA R31, R31, R20, R10 ;  /* 0x000000141f1f7223 */ /* 0x000fe2000000000a */
[----:B------:R-:W-:Y:S01]  /*4ae0*/  FFMA R26, R26, R21, R62 ;  /* 0x000000151a1a7223 */ /* 0x000fe2000000003e */
[----:B0-----:R-:W-:Y:S06]  /*4af0*/  @!P0 BRA `(.L_x_21) ;  /* 0x0000000000108947 */ /* 0x001fec0003800000 */
[----:B------:R-:W-:Y:S02]  /*4b00*/  MOV R61, R11 ;  /* 0x0000000b003d7202 */ /* 0x000fe40000000f00 */
[----:B------:R-:W-:-:S07]  /*4b10*/  MOV R20, 0x4b30 ;  /* 0x00004b3000147802 */ /* 0x000fce0000000f00 */
[----:B-----5:R-:W-:Y:S05]  /*4b20*/  CALL.REL.NOINC `($__internal_1_$__cuda_sm3x_div_rn_noftz_f32_slowpath) ;  /* 0x0000001800307944 */ /* 0x020fea0003c00000 */
[----:B------:R-:W-:-:S07]  /*4b30*/  MOV R31, R0 ;  /* 0x00000000001f7202 */ /* 0x000fce0000000f00 */
.L_x_21:
[----:B------:R-:W-:Y:S05]  /*4b40*/  BSYNC.RECONVERGENT B0 ;  /* 0x0000000000007941 */ /* 0x000fea0003800200 */
.L_x_20:
        /* <DEDUP_REMOVED lines=15> */
.L_x_23:
[----:B------:R-:W0:Y:S02]  /*4c40*/  MUFU.RCP R0, R45 ;  /* 0x0000002d00007308 */ /* 0x000e240000001000 */
[----:B0-----:R-:W-:-:S04]  /*4c50*/  FFMA R11, R45, R0, -1 ;  /* 0xbf8000002d0b7423 */ /* 0x001fc80000000000 */
[----:B------:R-:W-:-:S04]  /*4c60*/  FADD.FTZ R11, -R11, -RZ ;  /* 0x800000ff0b0b7221 */ /* 0x000fc80000010100 */
[----:B------:R-:W-:-:S07]  /*4c70*/  FFMA R61, R0, R11, R0 ;  /* 0x0000000b003d7223 */ /* 0x000fce0000000000 */
.L_x_24:
[----:B------:R-:W-:Y:S05]  /*4c80*/  BSYNC.RECONVERGENT B0 ;  /* 0x0000000000007941 */ /* 0x000fea0003800200 */
.L_x_22:
[-C--:B------:R-:W-:Y:S01]  /*4c90*/  FMUL R23, R44, R61.reuse ;  /* 0x0000003d2c177220 */ /* 0x080fe20000400000 */
[C---:B------:R-:W-:Y:S01]  /*4ca0*/  FMUL R63, R43.reuse, R61 ;  /* 0x0000003d2b3f7220 */ /* 0x040fe20000400000 */
[--C-:B------:R-:W-:Y:S01]  /*4cb0*/  FADD R11, R52, R10.reuse ;  /* 0x0000000a340b7221 */ /* 0x100fe20000000000 */
[----:B------:R-:W-:Y:S01]  /*4cc0*/  FMUL R60, R54, R43 ;  /* 0x0000002b363c7220 */ /* 0x000fe20000400000 */
[C-C-:B------:R-:W-:Y:S01]  /*4cd0*/  FFMA R21, R44.reuse, R23, R10.reuse ;  /* 0x000000172c157223 */ /* 0x140fe2000000000a */
[-C--:B------:R-:W-:Y:S01]  /*4ce0*/  FFMA R20, R43, R63.reuse, R10 ;  /* 0x0000003f2b147223 */ /* 0x080fe2000000000a */
[-C--:B------:R-:W-:Y:S01]  /*4cf0*/  FMUL R52, R44, R63.reuse ;  /* 0x0000003f2c347220 */ /* 0x080fe20000400000 */
[C---:B------:R-:W-:Y:S01]  /*4d00*/  FMUL R22, R42.reuse, R63 ;  /* 0x0000003f2a167220 */ /* 0x040fe20000400000 */
[----:B------:R-:W-:Y:S01]  /*4d10*/  FMUL R65, R53, R21 ;  /* 0x0000001535417220 */ /* 0x000fe20000400000 */
[----:B------:R-:W-:Y:S01]  /*4d20*/  FMUL R0, R11, R63 ;  /* 0x0000003f0b007220 */ /* 0x000fe20000400000 */
[-C--:B------:R-:W-:Y:S01]  /*4d30*/  FMUL R59, R43, R23.reuse ;  /* 0x000000172b3b7220 */ /* 0x080fe20000400000 */
[----:B------:R-:W-:Y:S01]  /*4d40*/  FMUL R31, R42, R23 ;  /* 0x000000172a1f7220 */ /* 0x000fe20000400000 */
[----:B------:R-:W-:Y:S01]  /*4d50*/  FFMA R62, R53, R44, R60 ;  /* 0x0000002c353e7223 */ /* 0x000fe2000000003c */
[C---:B------:R-:W-:Y:S01]  /*4d60*/  FMUL R64, R54.reuse, R20 ;  /* 0x0000001436407220 */ /* 0x040fe20000400000 */
[----:B------:R-:W-:Y:S01]  /*4d70*/  FMUL R23, R23, R11 ;  /* 0x0000000b17177220 */ /* 0x000fe20000400000 */
[C---:B------:R-:W-:Y:S01]  /*4d80*/  FFMA R60, R54.reuse, R52, R65 ;  /* 0x00000034363c7223 */ /* 0x040fe20000000041 */
[C---:B------:R-:W-:Y:S01]  /*4d90*/  FMUL R68, R54.reuse, R22 ;  /* 0x0000001636447220 */ /* 0x040fe20000400000 */
[----:B------:R-:W-:Y:S01]  /*4da0*/  FMUL R63, R54, R0 ;  /* 0x00000000363f7220 */ /* 0x000fe20000400000 */
[----:B------:R-:W-:Y:S01]  /*4db0*/  FMUL R65, R42, R61 ;  /* 0x0000003d2a417220 */ /* 0x000fe20000400000 */
[----:B------:R-:W-:Y:S01]  /*4dc0*/  FFMA R66, R55, R42, R62 ;  /* 0x0000002a37427223 */ /* 0x000fe2000000003e */
[C---:B------:R-:W-:Y:S01]  /*4dd0*/  FFMA R54, R53.reuse, R59, R64 ;  /* 0x0000003b35367223 */ /* 0x040fe20000000040 */
[C---:B------:R-:W-:Y:S01]  /*4de0*/  FFMA R62, R53.reuse, R31, R68 ;  /* 0x0000001f353e7223 */ /* 0x040fe20000000044 */
[----:B------:R-:W-:Y:S01]  /*4df0*/  FFMA R64, R53, R23, R63 ;  /* 0x0000001735407223 */ /* 0x000fe2000000003f */
[-C--:B------:R-:W-:Y:S01]  /*4e00*/  FMUL R53, R44, R65.reuse ;  /* 0x000000412c357220 */ /* 0x080fe20000400000 */
[----:B------:R-:W0:Y:S01]  /*4e10*/  S2UR UR5, SR_CgaCtaId ;  /* 0x00000000000579c3 */ /* 0x000e220000008800 */
[-C--:B------:R-:W-:Y:S01]  /*4e20*/  FFMA R61, R42, R65.reuse, R10 ;  /* 0x000000412a3d7223 */ /* 0x080fe2000000000a */
[----:B------:R-:W-:Y:S01]  /*4e30*/  FMUL R63, R11, R65 ;  /* 0x000000410b3f7220 */ /* 0x000fe20000400000 */
[----:B------:R-:W-:Y:S01]  /*4e40*/  FFMA R60, R55, R53, R60 ;  /* 0x00000035373c7223 */ /* 0x000fe2000000003c */
[----:B------:R-:W-:Y:S01]  /*4e50*/  FMUL R65, R43, R65 ;  /* 0x000000412b417220 */ /* 0x000fe20000400000 */
[C---:B------:R-:W-:Y:S01]  /*4e60*/  FMUL R66, R41.reuse, R66 ;  /* 0x0000004229427220 */ /* 0x040fe20000400000 */
[C---:B------:R-:W-:Y:S01]  /*4e70*/  FMUL R10, R56.reuse, R21 ;  /* 0x00000015380a7220 */ /* 0x040fe20000400000 */
[----:B------:R-:W-:Y:S01]  /*4e80*/  FMUL R60, R41, R60 ;  /* 0x0000003c293c7220 */ /* 0x000fe20000400000 */
[----:B------:R-:W-:Y:S01]  /*4e90*/  FFMA R54, R55, R65, R54 ;  /* 0x0000004137367223 */ /* 0x000fe20000000036 */
[C---:B------:R-:W-:Y:S01]  /*4ea0*/  FMUL R11, R57.reuse, R43 ;  /* 0x0000002b390b7220 */ /* 0x040fe20000400000 */
[----:B------:R1:W-:Y:S01]  /*4eb0*/  STS [R9], R66 ;  /* 0x0000004209007388 */ /* 0x0003e20000000800 */
[----:B------:R-:W-:Y:S01]  /*4ec0*/  FMUL R68, R57, R0 ;  /* 0x0000000039447220 */ /* 0x000fe20000400000 */
[----:B------:R-:W-:Y:S01]  /*4ed0*/  FMUL R54, R41, R54 ;  /* 0x0000003629367220 */ /* 0x000fe20000400000 */
[C---:B------:R-:W-:Y:S01]  /*4ee0*/  FFMA R11, R56.reuse, R44, R11 ;  /* 0x0000002c380b7223 */ /* 0x040fe2000000000b */
[----:B------:R2:W-:Y:S01]  /*4ef0*/  STS [R9+0x4], R60 ;  /* 0x0000043c09007388 */ /* 0x0005e20000000800 */
[----:B------:R-:W-:Y:S01]  /*4f00*/  FFMA R68, R56, R23, R68 ;  /* 0x0000001738447223 */ /* 0x000fe20000000044 */
[C---:B------:R-:W-:Y:S01]  /*4f10*/  FFMA R62, R55.reuse, R61, R62 ;  /* 0x0000003d373e7223 */ /* 0x040fe2000000003e */
[-C--:B------:R-:W-:Y:S01]  /*4f20*/  FFMA R64, R55, R63.reuse, R64 ;  /* 0x0000003f37407223 */ /* 0x080fe20000000040 */
[----:B------:R3:W-:Y:S01]  /*4f30*/  STS [R9+0x8], R54 ;  /* 0x0000083609007388 */ /* 0x0007e20000000800 */
[----:B------:R-:W-:Y:S01]  /*4f40*/  UMOV UR4, 0x400 ;  /* 0x0000040000047882 */ /* 0x000fe20000000000 */
[----:B-1----:R-:W-:Y:S01]  /*4f50*/  FMUL R66, R57, R20 ;  /* 0x0000001439427220 */ /* 0x002fe20000400000 */
[----:B------:R-:W-:Y:S01]  /*4f60*/  FFMA R68, R58, R63, R68 ;  /* 0x0000003f3a447223 */ /* 0x000fe20000000044 */
[C---:B------:R-:W-:Y:S01]  /*4f70*/  FMUL R62, R41.reuse, R62 ;  /* 0x0000003e293e7220 */ /* 0x040fe20000400000 */
[----:B------:R-:W-:Y:S01]  /*4f80*/  FMUL R64, R41, R64 ;  /* 0x0000004029407220 */ /* 0x000fe20000400000 */
[C---:B--2---:R-:W-:Y:S01]  /*4f90*/  FFMA R60, R57.reuse, R52, R10 ;  /* 0x00000034393c7223 */ /* 0x044fe2000000000a */
[----:B------:R-:W-:Y:S01]  /*4fa0*/  FMUL R10, R57, R22 ;  /* 0x00000016390a7220 */ /* 0x000fe20000400000 */
[----:B------:R-:W-:Y:S01]  /*4fb0*/  FFMA R66, R56, R59, R66 ;  /* 0x0000003b38427223 */ /* 0x000fe20000000042 */
[----:B0-----:R-:W-:Y:S01]  /*4fc0*/  ULEA UR4, UR5, UR4, 0x18 ;  /* 0x0000000405047291 */ /* 0x001fe2000f8ec0ff */
[----:B------:R-:W-:Y:S01]  /*4fd0*/  FFMA R60, R58, R53, R60 ;  /* 0x000000353a3c7223 */ /* 0x000fe2000000003c */
[----:B---3--:R-:W-:Y:S01]  /*4fe0*/  FFMA R54, R56, R31, R10 ;  /* 0x0000001f38367223 */ /* 0x008fe2000000000a */
[C---:B------:R-:W-:Y:S01]  /*4ff0*/  FFMA R10, R58.reuse, R42, R11 ;  /* 0x0000002a3a0a7223 */ /* 0x040fe2000000000b */
[C---:B------:R-:W-:Y:S01]  /*5000*/  FFMA R66, R58.reuse, R65, R66 ;  /* 0x000000413a427223 */ /* 0x040fe20000000042 */
[C---:B------:R-:W-:Y:S01]  /*5010*/  FMUL R57, R41.reuse, R60 ;  /* 0x0000003c29397220 */ /* 0x040fe20000400000 */
[----:B------:R-:W-:Y:S01]  /*5020*/  FFMA R54, R58, R61, R54 ;  /* 0x0000003d3a367223 */ /* 0x000fe20000000036 */
[C---:B------:R-:W-:Y:S01]  /*5030*/  FMUL R55, R41.reuse, R10 ;  /* 0x0000000a29377220 */ /* 0x040fe20000400000 */
[C---:B------:R-:W-:Y:S01]  /*5040*/  FMUL R67, R41.reuse, R66 ;  /* 0x0000004229437220 */ /* 0x040fe20000400000 */
[C---:B------:R-:W-:Y:S01]  /*5050*/  FMUL R68, R41.reuse, R68 ;  /* 0x0000004429447220 */ /* 0x040fe20000400000 */
[----:B------:R-:W-:Y:S01]  /*5060*/  FMUL R69, R41, R54 ;  /* 0x0000003629457220 */ /* 0x000fe20000400000 */
[----:B------:R-:W-:Y:S01]  /*5070*/  STS [R9+0xc], R62 ;  /* 0x00000c3e09007388 */ /* 0x000fe20000000800 */
[C---:B------:R-:W-:Y:S01]  /*5080*/  FMUL R43, R39.reuse, R43 ;  /* 0x0000002b272b7220 */ /* 0x040fe20000400000 */
[----:B------:R-:W-:Y:S01]  /*5090*/  FMUL R22, R39, R22 ;  /* 0x0000001627167220 */ /* 0x000fe20000400000 */
[----:B------:R-:W-:Y:S01]  /*50a0*/  FMUL R45, R41, R45 ;  /* 0x0000002d292d7220 */ /* 0x000fe20000400000 */
[----:B------:R-:W-:Y:S01]  /*50b0*/  STS [R9+0x10], R64 ;  /* 0x0000104009007388 */ /* 0x000fe20000000800 */
[C---:B------:R-:W-:Y:S01]  /*50c0*/  FFMA R43, R40.reuse, R44, R43 ;  /* 0x0000002c282b7223 */ /* 0x040fe2000000002b */
[C---:B------:R-:W-:Y:S01]  /*50d0*/  FMUL R44, R40.reuse, R21 ;  /* 0x00000015282c7220 */ /* 0x040fe20000400000 */
[C---:B------:R-:W-:Y:S01]  /*50e0*/  FMUL R21, R39.reuse, R20 ;  /* 0x0000001427157220 */ /* 0x040fe20000400000 */
[----:B------:R-:W-:Y:S01]  /*50f0*/  STS [R8], R55 ;  /* 0x0000003708007388 */ /* 0x000fe20000000800 */
[C---:B------:R-:W-:Y:S01]  /*5100*/  FMUL R20, R39.reuse, R0 ;  /* 0x0000000027147220 */ /* 0x040fe20000400000 */
[C---:B------:R-:W-:Y:S01]  /*5110*/  FFMA R22, R40.reuse, R31, R22 ;  /* 0x0000001f28167223 */ /* 0x040fe20000000016 */
[C---:B------:R-:W-:Y:S01]  /*5120*/  FFMA R0, R40.reuse, R59, R21 ;  /* 0x0000003b28007223 */ /* 0x040fe20000000015 */
[----:B------:R-:W-:Y:S01]  /*5130*/  STS [R8+0x4], R57 ;  /* 0x0000043908007388 */ /* 0x000fe20000000800 */
[----:B------:R-:W-:Y:S01]  /*5140*/  FFMA R39, R39, R52, R44 ;  /* 0x0000003427277223 */ /* 0x000fe2000000002c */
[----:B------:R-:W-:Y:S01]  /*5150*/  FFMA R40, R40, R23, R20 ;  /* 0x0000001728287223 */ /* 0x000fe20000000014 */
[C---:B------:R-:W-:Y:S01]  /*5160*/  FFMA R0, R38.reuse, R65, R0 ;  /* 0x0000004126007223 */ /* 0x040fe20000000000 */
[----:B------:R-:W-:Y:S01]  /*5170*/  STS [R8+0x8], R67 ;  /* 0x0000084308007388 */ /* 0x000fe20000000800 */
[C---:B------:R-:W-:Y:S01]  /*5180*/  FFMA R22, R38.reuse, R61, R22 ;  /* 0x0000003d26167223 */ /* 0x040fe20000000016 */
[C---:B------:R-:W-:Y:S01]  /*5190*/  FFMA R42, R38.reuse, R42, R43 ;  /* 0x0000002a262a7223 */ /* 0x040fe2000000002b */
[C---:B------:R-:W-:Y:S01]  /*51a0*/  FFMA R20, R38.reuse, R53, R39 ;  /* 0x0000003526147223 */ /* 0x040fe20000000027 */
[----:B------:R-:W-:Y:S01]  /*51b0*/  STS [R8+0xc], R69 ;  /* 0x00000c4508007388 */ /* 0x000fe20000000800 */
[----:B------:R-:W-:Y:S01]  /*51c0*/  FFMA R40, R38, R63, R40 ;  /* 0x0000003f26287223 */ /* 0x000fe20000000028 */
[C---:B------:R-:W-:Y:S01]  /*51d0*/  FMUL R31, R41.reuse, R0 ;  /* 0x00000000291f7220 */ /* 0x040fe20000400000 */
[C---:B------:R-:W-:Y:S01]  /*51e0*/  FMUL R0, R41.reuse, R22 ;  /* 0x0000001629007220 */ /* 0x040fe20000400000 */
[----:B------:R-:W-:Y:S01]  /*51f0*/  STS [R8+0x10], R68 ;  /* 0x0000104408007388 */ /* 0x000fe20000000800 */
[C---:B------:R-:W-:Y:S01]  /*5200*/  FMUL R23, R41.reuse, R42 ;  /* 0x0000002a29177220 */ /* 0x040fe20000400000 */
[C---:B------:R-:W-:Y:S01]  /*5210*/  FMUL R20, R41.reuse, R20 ;  /* 0x0000001429147220 */ /* 0x040fe20000400000 */
[----:B------:R-:W-:Y:S01]  /*5220*/  FMUL R22, R41, R40 ;  /* 0x0000002829167220 */ /* 0x000fe20000400000 */
[----:B------:R-:W0:Y:S04]  /*5230*/  LDS.128 R8, [UR4+0x50] ;  /* 0x00005004ff087984 */ /* 0x000e280008000c00 */
[----:B------:R-:W1:Y:S01]  /*5240*/  LDS R21, [UR4+0x60] ;  /* 0x00006004ff157984 */ /* 0x000e620008000800 */
[----:B------:R-:W2:Y:S01]  /*5250*/  LDCU UR4, c[0x0][0x398] ;  /* 0x00007300ff0477ac */ /* 0x000ea20008000800 */
[----:B------:R-:W-:Y:S06]  /*5260*/  BAR.SYNC.DEFER_BLOCKING 0x0 ;  /* 0x0000000000007b1d */ /* 0x000fec0000010000 */
[----:B------:R3:W4:Y:S04]  /*5270*/  LDG.E.CONSTANT R34, desc[UR6][R34.64+0x1388] ;  /* 0x0013880622227981 */ /* 0x000728000c1e9900 */
[----:B------:R-:W-:Y:S04]  /*5280*/  LDS R39, [R5] ;  /* 0x0000000005277984 */ /* 0x000fe80000000800 */
[----:B------:R-:W-:Y:S01]  /*5290*/  LDS R38, [R2] ;  /* 0x0000000002267984 */ /* 0x000fe20000000800 */
[-C--:B0-----:R-:W-:Y:S01]  /*52a0*/  FFMA R14, R23, R9.reuse, R14 ;  /* 0x00000009170e7223 */ /* 0x081fe2000000000e */
        /* <DEDUP_REMOVED lines=9> */
[----:B------:R-:W-:Y:S01]  /*5340*/  LDS R9, [R5+0x4] ;  /* 0x0000040005097984 */ /* 0x000fe20000000800 */
[-C--:B------:R-:W-:Y:S01]  /*5350*/  FFMA R30, R23, R11.reuse, R30 ;  /* 0x0000000b171e7223 */ /* 0x080fe2000000001e */
[-C--:B------:R-:W-:Y:S01]  /*5360*/  FFMA R29, R20, R11.reuse, R29 ;  /* 0x0000000b141d7223 */ /* 0x080fe2000000001d */
[-C--:B------:R-:W-:Y:S01]  /*5370*/  FFMA R28, R31, R11.reuse, R28 ;  /* 0x0000000b1f1c7223 */ /* 0x080fe2000000001c */
[----:B------:R-:W0:Y:S01]  /*5380*/  LDS R10, [R3] ;  /* 0x00000000030a7984 */ /* 0x000e220000000800 */
[-C--:B------:R-:W-:Y:S01]  /*5390*/  FFMA R27, R0, R11.reuse, R27 ;  /* 0x0000000b001b7223 */ /* 0x080fe2000000001b */
[----:B------:R-:W-:Y:S01]  /*53a0*/  FFMA R26, R22, R11, R26 ;  /* 0x0000000b161a7223 */ /* 0x000fe2000000001a */
[CC--:B------:R-:W-:Y:S01]  /*53b0*/  FFMA R19, R20.reuse, R8.reuse, R19 ;  /* 0x0000000814137223 */ /* 0x0c0fe20000000013 */
[----:B------:R-:W5:Y:S01]  /*53c0*/  LDS R11, [R5+0x10] ;  /* 0x00001000050b7984 */ /* 0x000f620000000800 */
[-C--:B-1----:R-:W-:Y:S01]  /*53d0*/  FFMA R52, R20, R21.reuse, R33 ;  /* 0x0000001514347223 */ /* 0x082fe20000000021 */
[CC--:B------:R-:W-:Y:S01]  /*53e0*/  FFMA R24, R23.reuse, R8.reuse, R24 ;  /* 0x0000000817187223 */ /* 0x0c0fe20000000018 */
[-C--:B------:R-:W-:Y:S01]  /*53f0*/  FFMA R69, R23, R21.reuse, R32 ;  /* 0x0000001517457223 */ /* 0x080fe20000000020 */
[----:B------:R-:W1:Y:S01]  /*5400*/  LDS R41, [R4+0x4] ;  /* 0x0000040004297984 */ /* 0x000e620000000800 */
[CC--:B------:R-:W-:Y:S01]  /*5410*/  FFMA R18, R31.reuse, R8.reuse, R18 ;  /* 0x000000081f127223 */ /* 0x0c0fe20000000012 */
[-C--:B------:R-:W-:Y:S01]  /*5420*/  FFMA R17, R0, R8.reuse, R17 ;  /* 0x0000000800117223 */ /* 0x080fe20000000011 */
[----:B------:R-:W-:Y:S01]  /*5430*/  FFMA R15, R22, R8, R15 ;  /* 0x00000008160f7223 */ /* 0x000fe2000000000f */
[----:B------:R-:W3:Y:S01]  /*5440*/  LDS R65, [R5+0xc] ;  /* 0x00000c0005417984 */ /* 0x000ee20000000800 */
[-C--:B------:R-:W-:Y:S01]  /*5450*/  FFMA R8, R31, R21.reuse, R36 ;  /* 0x000000151f087223 */ /* 0x080fe20000000024 */
[-C--:B------:R-:W-:Y:S01]  /*5460*/  FFMA R54, R0, R21.reuse, R37 ;  /* 0x0000001500367223 */ /* 0x080fe20000000025 */
[----:B------:R-:W-:Y:S01]  /*5470*/  FFMA R46, R22, R21, R46 ;  /* 0x00000015162e7223 */ /* 0x000fe2000000002e */
[----:B------:R-:W3:Y:S04]  /*5480*/  LDS R43, [R4] ;  /* 0x00000000042b7984 */ /* 0x000ee80000000800 */
[----:B------:R-:W3:Y:S04]  /*5490*/  LDS R59, [R4+0x10] ;  /* 0x00001000043b7984 */ /* 0x000ee80000000800 */
[----:B------:R-:W3:Y:S04]  /*54a0*/  LDS R61, [R4+0xc] ;  /* 0x00000c00043d7984 */ /* 0x000ee80000000800 */
[----:B------:R-:W-:Y:S04]  /*54b0*/  LDS R20, [R3+0x14] ;  /* 0x0000140003147984 */ /* 0x000fe80000000800 */
[----:B------:R-:W3:Y:S04]  /*54c0*/  LDS R57, [R5+0x64] ;  /* 0x0000640005397984 */ /* 0x000ee80000000800 */
[----:B------:R-:W3:Y:S04]  /*54d0*/  LDS R55, [R5+0x68] ;  /* 0x0000680005377984 */ /* 0x000ee80000000800 */
[----:B------:R-:W3:Y:S04]  /*54e0*/  LDS R67, [R5+0x8] ;  /* 0x0000080005437984 */ /* 0x000ee80000000800 */
[----:B------:R-:W3:Y:S04]  /*54f0*/  LDS R23, [R5+0x74] ;  /* 0x0000740005177984 */ /* 0x000ee80000000800 */
[----:B------:R-:W-:Y:S04]  /*5500*/  LDS R31, [R2+0x14] ;  /* 0x00001400021f7984 */ /* 0x000fe80000000800 */
[----:B------:R-:W3:Y:S04]  /*5510*/  LDS R42, [R4+0x18] ;  /* 0x00001800042a7984 */ /* 0x000ee80000000800 */
[----:B------:R-:W3:Y:S04]  /*5520*/  LDS R63, [R4+0x8] ;  /* 0x00000800043f7984 */ /* 0x000ee80000000800 */
[----:B------:R-:W3:Y:S04]  /*5530*/  LDS R33, [R5+0x70] ;  /* 0x0000700005217984 */ /* 0x000ee80000000800 */
[----:B------:R-:W3:Y:S04]  /*5540*/  LDS R32, [R4+0x24] ;  /* 0x0000240004207984 */ /* 0x000ee80000000800 */
[----:B------:R-:W3:Y:S01]  /*5550*/  LDS R53, [R5+0x6c] ;  /* 0x00006c0005357984 */ /* 0x000ee20000000800 */
[----:B0-----:R-:W-:-:S03]  /*5560*/  FFMA R52, R10, R9, R52 ;  /* 0x000000090a347223 */ /* 0x001fc60000000034 */
[----:B------:R-:W-:Y:S01]  /*5570*/  LDS R40, [R4+0x1c] ;  /* 0x00001c0004287984 */ /* 0x000fe20000000800 */
[----:B--2---:R-:W-:Y:S01]  /*5580*/  FFMA R54, -R45, UR4, R54 ;  /* 0x000000042d367c23 */ /* 0x004fe20008000136 */
[C---:B------:R-:W-:Y:S02]  /*5590*/  FFMA R69, R10.reuse, R39, R69 ;  /* 0x000000270a457223 */ /* 0x040fe40000000045 */
[----:B------:R-:W0:Y:S01]  /*55a0*/  LDS R44, [R4+0x14] ;  /* 0x00001400042c7984 */ /* 0x000e220000000800 */
[----:B-----5:R-:W-:-:S03]  /*55b0*/  FFMA R56, R10, R11, R46 ;  /* 0x0000000b0a387223 */ /* 0x020fc6000000002e */
[----:B------:R-:W2:Y:S01]  /*55c0*/  LDS R36, [R4+0x20] ;  /* 0x0000200004247984 */ /* 0x000ea20000000800 */
[----:B-1----:R-:W-:-:S03]  /*55d0*/  FFMA R52, R38, R41, R52 ;  /* 0x0000002926347223 */ /* 0x002fc60000000034 */
[----:B------:R-:W-:Y:S01]  /*55e0*/  LDS R0, [R3+0x28] ;  /* 0x0000280003007984 */ /* 0x000fe20000000800 */
[----:B---3--:R-:W-:-:S03]  /*55f0*/  FFMA R54, R10, R65, R54 ;  /* 0x000000410a367223 */ /* 0x008fc60000000036 */
[----:B------:R-:W-:Y:S01]  /*5600*/  LDS R45, [R5+0xd0] ;  /* 0x0000d000052d7984 */ /* 0x000fe20000000800 */
[----:B------:R-:W-:-:S03]  /*5610*/  FFMA R43, R38, R43, R69 ;  /* 0x0000002b262b7223 */ /* 0x000fc60000000045 */
[----:B------:R-:W-:Y:S01]  /*5620*/  LDS R37, [R5+0xc8] ;  /* 0x0000c80005257984 */ /* 0x000fe20000000800 */
[----:B------:R-:W-:-:S03]  /*5630*/  FFMA R56, R38, R59, R56 ;  /* 0x0000003b26387223 */ /* 0x000fc60000000038 */
[----:B------:R-:W1:Y:S04]  /*5640*/  LDS R21, [R5+0xcc] ;  /* 0x0000cc0005157984 */ /* 0x000e680000000800 */
[----:B------:R-:W3:Y:S04]  /*5650*/  LDS R39, [R5+0xd4] ;  /* 0x0000d40005277984 */ /* 0x000ee80000000800 */
[----:B------:R-:W5:Y:S01]  /*5660*/  LDS R41, [R5+0xd8] ;  /* 0x0000d80005297984 */ /* 0x000f620000000800 */
[----:B------:R-:W-:Y:S01]  /*5670*/  FFMA R54, R38, R61, R54 ;  /* 0x0000003d26367223 */ /* 0x000fe20000000036 */
[C---:B------:R-:W-:Y:S01]  /*5680*/  FFMA R58, R20.reuse, R57, R43 ;  /* 0x00000039143a7223 */ /* 0x040fe2000000002b */
[----:B------:R-:W-:Y:S01]  /*5690*/  FFMA R55, R20, R55, R52 ;  /* 0x0000003714377223 */ /* 0x000fe20000000034 */
[----:B------:R-:W-:Y:S01]  /*56a0*/  LDS R35, [R2+0x28] ;  /* 0x0000280002237984 */ /* 0x000fe20000000800 */
[----:B------:R-:W-:Y:S01]  /*56b0*/  FFMA R67, R10, R67, R8 ;  /* 0x000000430a437223 */ /* 0x000fe20000000008 */
[----:B------:R-:W-:-:S02]  /*56c0*/  FFMA R43, R20, R23, R56 ;  /* 0x00000017142b7223 */ /* 0x000fc40000000038 */
[----:B------:R-:W5:Y:S01]  /*56d0*/  LDS R46, [R4+0x28] ;  /* 0x00002800042e7984 */ /* 0x000f620000000800 */
[C---:B------:R-:W-:Y:S01]  /*56e0*/  FFMA R42, R31.reuse, R42, R55 ;  /* 0x0000002a1f2a7223 */ /* 0x040fe20000000037 */
[----:B------:R-:W-:Y:S01]  /*56f0*/  FFMA R22, R38, R63, R67 ;  /* 0x0000003f26167223 */ /* 0x000fe20000000043 */
[C---:B------:R-:W-:Y:S01]  /*5700*/  FFMA R33, R20.reuse, R33, R54 ;  /* 0x0000002114217223 */ /* 0x040fe20000000036 */
[C---:B------:R-:W-:Y:S01]  /*5710*/  FFMA R55, R31.reuse, R32, R43 ;  /* 0x000000201f377223 */ /* 0x040fe2000000002b */
[----:B------:R-:W5:Y:S01]  /*5720*/  LDS R52, [R4+0x2c] ;  /* 0x00002c0004347984 */ /* 0x000f620000000800 */
[----:B------:R-:W5:Y:S03]  /*5730*/  LDC.64 R8, c[0x0][0x380] ;  /* 0x0000e000ff087b82 */ /* 0x000f660000000a00 */
[----:B------:R-:W5:Y:S04]  /*5740*/  LDS R54, [R4+0x30] ;  /* 0x0000300004367984 */ /* 0x000f680000000800 */
[----:B------:R-:W5:Y:S01]  /*5750*/  LDS R38, [R4+0x34] ;  /* 0x0000340004267984 */ /* 0x000f620000000800 */
[----:B------:R-:W5:Y:S03]  /*5760*/  LDC.64 R10, c[0x0][0x390] ;  /* 0x0000e400ff0a7b82 */ /* 0x000f660000000a00 */
[----:B------:R-:W5:Y:S01]  /*5770*/  LDS R32, [R4+0x38] ;  /* 0x0000380004207984 */ /* 0x000f620000000800 */
[----:B------:R-:W-:Y:S01]  /*5780*/  FFMA R53, R20, R53, R22 ;  /* 0x0000003514357223 */ /* 0x000fe20000000016 */
[C---:B0-----:R-:W-:Y:S01]  /*5790*/  FFMA R23, R31.reuse, R44, R58 ;  /* 0x0000002c1f177223 */ /* 0x041fe2000000003a */
[----:B--2---:R-:W-:Y:S01]  /*57a0*/  FFMA R22, R31, R36, R33 ;  /* 0x000000241f167223 */ /* 0x004fe20000000021 */
[----:B------:R-:W-:Y:S01]  /*57b0*/  IADD3 R57, PT, PT, R7, 0x4b, RZ ;  /* 0x0000004b07397810 */ /* 0x000fe20007ffe0ff */
[----:B------:R-:W-:Y:S01]  /*57c0*/  FFMA R53, R31, R40, R53 ;  /* 0x000000281f357223 */ /* 0x000fe20000000035 */
[----:B------:R-:W-:Y:S01]  /*57d0*/  IADD3 R31, PT, PT, R7, 0x19, RZ ;  /* 0x00000019071f7810 */ /* 0x000fe20007ffe0ff */
[C---:B-1----:R-:W-:Y:S01]  /*57e0*/  FFMA R64, R0.reuse, R21, R42 ;  /* 0x0000001500407223 */ /* 0x042fe2000000002a */
[----:B------:R-:W-:Y:S01]  /*57f0*/  LDS R59, [R5+0x12c] ;  /* 0x00012c00053b7984 */ /* 0x000fe20000000800 */
[C---:B------:R-:W-:Y:S01]  /*5800*/  FFMA R45, R0.reuse, R45, R53 ;  /* 0x0000002d002d7223 */ /* 0x040fe20000000035 */
[----:B---3--:R-:W-:-:S02]  /*5810*/  FFMA R53, R0, R39, R22 ;  /* 0x0000002700357223 */ /* 0x008fc40000000016 */
[----:B------:R-:W-:Y:S01]  /*5820*/  LDS R61, [R5+0x130] ;  /* 0x00013000053d7984 */ /* 0x000fe20000000800 */
[----:B-----5:R-:W-:-:S04]  /*5830*/  IMAD.WIDE.U32 R8, R6, 0x4, R8 ;  /* 0x0000000406087825 */ /* 0x020fc800078e0008 */
[C---:B------:R-:W-:Y:S01]  /*5840*/  FFMA R6, R0.reuse, R37, R23 ;  /* 0x0000002500067223 */ /* 0x040fe20000000017 */
[C---:B------:R-:W-:Y:S01]  /*5850*/  IADD3 R23, PT, PT, R7.reuse, 0x32, RZ ;  /* 0x0000003207177810 */ /* 0x040fe20007ffe0ff */
[----:B------:R-:W-:Y:S01]  /*5860*/  FFMA R0, R0, R41, R55 ;  /* 0x0000002900007223 */ /* 0x000fe20000000037 */
[----:B------:R-:W-:Y:S01]  /*5870*/  IADD3 R55, PT, PT, R7, 0x64, RZ ;  /* 0x0000006407377810 */ /* 0x000fe20007ffe0ff */
[----:B------:R-:W4:Y:S01]  /*5880*/  LDG.E R36, desc[UR6][R8.64+0x1f4] ;  /* 0x0001f40608247981 */ /* 0x000f22000c1e1900 */
[----:B------:R-:W-:-:S03]  /*5890*/  IMAD.WIDE.U32 R20, R31, 0x4, R10 ;  /* 0x000000041f147825 */ /* 0x000fc600078e000a */
[----:B------:R-:W2:Y:S01]  /*58a0*/  LDG.E R42, desc[UR6][R8.64+0x5dc] ;  /* 0x0005dc06082a7981 */ /* 0x000ea2000c1e1900 */
[----:B------:R-:W-:Y:S01]  /*58b0*/  FFMA R46, R35, R46, R6 ;  /* 0x0000002e232e7223 */ /* 0x000fe20000000006 */
[--C-:B------:R-:W-:Y:S02]  /*58c0*/  IMAD.WIDE.U32 R22, R23, 0x4, R10.reuse ;  /* 0x0000000417167825 */ /* 0x100fe400078e000a */
[----:B------:R-:W3:Y:S02]  /*58d0*/  LDG.E R31, desc[UR6][R8.64+0x3e8] ;  /* 0x0003e806081f7981 */ /* 0x000ee4000c1e1900 */
[--C-:B------:R-:W-:Y:S02]  /*58e0*/  IMAD.WIDE.U32 R6, R57, 0x4, R10.reuse ;  /* 0x0000000439067825 */ /* 0x100fe400078e000a */
[----:B------:R-:W5:Y:S02]  /*58f0*/  LDG.E.CONSTANT R20, desc[UR6][R20.64+0x1388] ;  /* 0x0013880614147981 */ /* 0x000f64000c1e9900 */
[----:B------:R-:W-:-:S02]  /*5900*/  IMAD.WIDE.U32 R10, R55, 0x4, R10 ;  /* 0x00000004370a7825 */ /* 0x000fc400078e000a */
[----:B------:R-:W5:Y:S02]  /*5910*/  LDG.E.CONSTANT R22, desc[UR6][R22.64+0x1388] ;  /* 0x0013880616167981 */ /* 0x000f64000c1e9900 */
[C---:B------:R-:W-:Y:S01]  /*5920*/  FFMA R52, R35.reuse, R52, R64 ;  /* 0x0000003423347223 */ /* 0x040fe20000000040 */
[C---:B------:R-:W-:Y:S01]  /*5930*/  FFMA R54, R35.reuse, R54, R45 ;  /* 0x0000003623367223 */ /* 0x040fe2000000002d */
[C---:B------:R-:W-:Y:S01]  /*5940*/  FFMA R38, R35.reuse, R38, R53 ;  /* 0x0000002623267223 */ /* 0x040fe20000000035 */
[----:B------:R-:W5:Y:S01]  /*5950*/  LDG.E.CONSTANT R6, desc[UR6][R6.64+0x1388] ;  /* 0x0013880606067981 */ /* 0x000f62000c1e9900 */
[----:B------:R-:W-:-:S03]  /*5960*/  FFMA R68, R35, R32, R0 ;  /* 0x0000002023447223 */ /* 0x000fc60000000000 */
[----:B------:R-:W5:Y:S04]  /*5970*/  LDG.E R33, desc[UR6][R8.64] ;  /* 0x0000000608217981 */ /* 0x000f68000c1e1900 */
        /* <DEDUP_REMOVED lines=16> */
[----:B------:R0:W5:Y:S04]  /*5a80*/  LDG.E.CONSTANT R10, desc[UR6][R10.64+0x1388] ;  /* 0x001388060a0a7981 */ /* 0x000168000c1e9900 */
[----:B------:R-:W5:Y:S04]  /*5a90*/  LDG.E R55, desc[UR6][R8.64+0x384] ;  /* 0x0003840608377981 */ /* 0x000f68000c1e1900 */
[----:B------:R-:W5:Y:S04]  /*5aa0*/  LDG.E R0, desc[UR6][R8.64+0x578] ;  /* 0x0005780608007981 */ /* 0x000f68000c1e1900 */
[----:B------:R-:W5:Y:S04]  /*5ab0*/  LDG.E R35, desc[UR6][R8.64+0x76c] ;  /* 0x00076c0608237981 */ /* 0x000f68000c1e1900 */
[----:B------:R-:W5:Y:S04]  /*5ac0*/  LDG.E R32, desc[UR6][R8.64+0x190] ;  /* 0x0001900608207981 */ /* 0x000f68000c1e1900 */
[----:B------:R-:W5:Y:S04]  /*5ad0*/  LDG.E R7, desc[UR6][R8.64+0x960] ;  /* 0x0009600608077981 */ /* 0x000f68000c1e1900 */
[----:B------:R-:W1:Y:S04]  /*5ae0*/  LDS R57, [R3+0x3c] ;  /* 0x00003c0003397984 */ /* 0x000e680000000800 */
[----:B------:R-:W0:Y:S04]  /*5af0*/  LDS R63, [R5+0x13c] ;  /* 0x00013c00053f7984 */ /* 0x000e280000000800 */
[----:B------:R-:W-:Y:S04]  /*5b00*/  LDS R3, [R3+0x50] ;  /* 0x0000500003037984 */ /* 0x000fe80000000800 */
[----:B------:R-:W-:Y:S04]  /*5b10*/  LDS R67, [R5+0x19c] ;  /* 0x00019c0005437984 */ /* 0x000fe80000000800 */
[----:B------:R-:W-:Y:S01]  /*5b20*/  LDS R65, [R4+0x58] ;  /* 0x0000580004417984 */ /* 0x000fe20000000800 */
[C---:B-1----:R-:W-:Y:S01]  /*5b30*/  FFMA R46, R57.reuse, R59, R46 ;  /* 0x0000003b392e7223 */ /* 0x042fe2000000002e */
[----:B------:R-:W-:-:S02]  /*5b40*/  FFMA R52, R57, R61, R52 ;  /* 0x0000003d39347223 */ /* 0x000fc40000000034 */
[----:B------:R-:W1:Y:S04]  /*5b50*/  LDS R59, [R5+0x134] ;  /* 0x00013400053b7984 */ /* 0x000e680000000800 */
[----:B------:R-:W1:Y:S01]  /*5b60*/  LDS R61, [R5+0x138] ;  /* 0x00013800053d7984 */ /* 0x000e620000000800 */
[----:B0-----:R-:W-:-:S03]  /*5b70*/  FFMA R68, R57, R63, R68 ;  /* 0x0000003f39447223 */ /* 0x001fc60000000044 */
[----:B------:R-:W-:Y:S01]  /*5b80*/  LDS R63, [R5+0x1a0] ;  /* 0x0001a000053f7984 */ /* 0x000fe20000000800 */
[----:B-1----:R-:W-:-:S03]  /*5b90*/  FFMA R54, R57, R59, R54 ;  /* 0x0000003b39367223 */ /* 0x002fc60000000036 */
[----:B------:R-:W-:Y:S01]  /*5ba0*/  LDS R59, [R4+0x40] ;  /* 0x00004000043b7984 */ /* 0x000fe20000000800 */
[----:B------:R-:W-:-:S03]  /*5bb0*/  FFMA R11, R57, R61, R38 ;  /* 0x0000003d390b7223 */ /* 0x000fc60000000026 */
[----:B------:R-:W0:Y:S04]  /*5bc0*/  LDS R57, [R2+0x3c] ;  /* 0x00003c0002397984 */ /* 0x000e280000000800 */
[----:B------:R-:W1:Y:S04]  /*5bd0*/  LDS R38, [R4+0x3c] ;  /* 0x00003c0004267984 */ /* 0x000e680000000800 */
[----:B------:R-:W-:Y:S01]  /*5be0*/  LDS R61, [R4+0x4c] ;  /* 0x00004c00043d7984 */ /* 0x000fe20000000800 */
[----:B0-----:R-:W-:-:S03]  /*5bf0*/  FFMA R52, R57, R59, R52 ;  /* 0x0000003b39347223 */ /* 0x001fc60000000034 */
[----:B------:R-:W0:Y:S01]  /*5c00*/  LDS R59, [R4+0x48] ;  /* 0x00004800043b7984 */ /* 0x000e220000000800 */
[----:B-1----:R-:W-:-:S03]  /*5c10*/  FFMA R46, R57, R38, R46 ;  /* 0x00000026392e7223 */ /* 0x002fc6000000002e */
[----:B------:R-:W1:Y:S01]  /*5c20*/  LDS R38, [R4+0x44] ;  /* 0x0000440004267984 */ /* 0x000e620000000800 */
[----:B0-----:R-:W-:-:S03]  /*5c30*/  FFMA R11, R57, R59, R11 ;  /* 0x0000003b390b7223 */ /* 0x001fc6000000000b */
[----:B------:R-:W0:Y:S01]  /*5c40*/  LDS R59, [R5+0x194] ;  /* 0x00019400053b7984 */ /* 0x000e220000000800 */
[C---:B-1----:R-:W-:Y:S01]  /*5c50*/  FFMA R54, R57.reuse, R38, R54 ;  /* 0x0000002639367223 */ /* 0x042fe20000000036 */
[----:B------:R-:W-:Y:S02]  /*5c60*/  FFMA R38, R57, R61, R68 ;  /* 0x0000003d39267223 */ /* 0x000fe40000000044 */
[----:B------:R-:W1:Y:S04]  /*5c70*/  LDS R57, [R5+0x190] ;  /* 0x0001900005397984 */ /* 0x000e680000000800 */
[----:B------:R-:W4:Y:S01]  /*5c80*/  LDS R61, [R5+0x198] ;  /* 0x00019800053d7984 */ /* 0x000f220000000800 */
[----:B------:R-:W-:-:S03]  /*5c90*/  FFMA R38, R3, R63, R38 ;  /* 0x0000003f03267223 */ /* 0x000fc60000000026 */
[----:B------:R-:W-:Y:S04]  /*5ca0*/  LDS R63, [R4+0x54] ;  /* 0x00005400043f7984 */ /* 0x000fe80000000800 */
[----:B------:R-:W-:Y:S01]  /*5cb0*/  LDS R68, [R4+0x5c] ;  /* 0x00005c0004447984 */ /* 0x000fe20000000800 */
[----:B0-----:R-:W-:-:S03]  /*5cc0*/  FFMA R52, R3, R59, R52 ;  /* 0x0000003b03347223 */ /* 0x001fc60000000034 */
[----:B------:R-:W-:Y:S01]  /*5cd0*/  LDS R59, [R4+0x60] ;  /* 0x00006000043b7984 */ /* 0x000fe20000000800 */
[----:B-1----:R-:W-:-:S03]  /*5ce0*/  FFMA R46, R3, R57, R46 ;  /* 0x00000039032e7223 */ /* 0x002fc6000000002e */
[----:B------:R-:W0:Y:S01]  /*5cf0*/  LDS R57, [R2+0x50] ;  /* 0x0000500002397984 */ /* 0x000e220000000800 */
[----:B----4-:R-:W-:-:S03]  /*5d00*/  FFMA R54, R3, R61, R54 ;  /* 0x0000003d03367223 */ /* 0x010fc60000000036 */
[----:B------:R-:W1:Y:S01]  /*5d10*/  LDS R61, [R4+0x50] ;  /* 0x00005000043d7984 */ /* 0x000e620000000800 */
[----:B------:R-:W-:Y:S01]  /*5d20*/  FFMA R67, R3, R67, R11 ;  /* 0x0000004303437223 */ /* 0x000fe2000000000b */
[-C--:B------:R-:W-:Y:S01]  /*5d30*/  FFMA R19, R19, R34.reuse, R36 ;  /* 0x0000002213137223 */ /* 0x080fe20000000024 */
[-C--:B---3--:R-:W-:Y:S01]  /*5d40*/  FFMA R31, R18, R34.reuse, R31 ;  /* 0x00000022121f7223 */ /* 0x088fe2000000001f */
[-C--:B--2---:R-:W-:Y:S01]  /*5d50*/  FFMA R17, R17, R34.reuse, R42 ;  /* 0x0000002211117223 */ /* 0x084fe2000000002a */
[-C--:B-----5:R-:W-:Y:S01]  /*5d60*/  FFMA R33, R24, R34.reuse, R33 ;  /* 0x0000002218217223 */ /* 0x0a0fe20000000021 */
        /* <DEDUP_REMOVED lines=11> */
[C---:B0-----:R-:W-:Y:S01]  /*5e20*/  FFMA R52, R57.reuse, R63, R52 ;  /* 0x0000003f39347223 */ /* 0x041fe20000000034 */
[C---:B------:R-:W-:Y:S01]  /*5e30*/  FFMA R11, R57.reuse, R65, R54 ;  /* 0x00000041390b7223 */ /* 0x040fe20000000036 */
[C---:B------:R-:W-:Y:S01]  /*5e40*/  FFMA R38, R57.reuse, R59, R38 ;  /* 0x0000003b39267223 */ /* 0x040fe20000000026 */
[C---:B------:R-:W-:Y:S01]  /*5e50*/  FFMA R68, R57.reuse, R68, R67 ;  /* 0x0000004439447223 */ /* 0x040fe20000000043 */
[----:B-1----:R-:W-:Y:S01]  /*5e60*/  FFMA R3, R57, R61, R46 ;  /* 0x0000003d39037223 */ /* 0x002fe2000000002e */
[-C--:B------:R-:W-:Y:S01]  /*5e70*/  FFMA R29, R29, R6.reuse, R66 ;  /* 0x000000061d1d7223 */ /* 0x080fe20000000042 */
[-C--:B------:R-:W-:Y:S01]  /*5e80*/  FFMA R23, R28, R6.reuse, R23 ;  /* 0x000000061c177223 */ /* 0x080fe20000000017 */
[-C--:B------:R-:W-:Y:S01]  /*5e90*/  FFMA R27, R27, R6.reuse, R64 ;  /* 0x000000061b1b7223 */ /* 0x080fe20000000040 */
[-C--:B------:R-:W-:Y:S01]  /*5ea0*/  FFMA R53, R30, R6.reuse, R53 ;  /* 0x000000061e357223 */ /* 0x080fe20000000035 */
[----:B------:R-:W-:Y:S01]  /*5eb0*/  FFMA R45, R26, R6, R45 ;  /* 0x000000061a2d7223 */ /* 0x000fe2000000002d */
[----:B------:R-:W-:Y:S01]  /*5ec0*/  STG.E desc[UR6][R8.64+0x1f4], R19 ;  /* 0x0001f41308007986 */ /* 0x000fe2000c101906 */
[-C--:B------:R-:W-:Y:S01]  /*5ed0*/  FFMA R55, R52, R10.reuse, R55 ;  /* 0x0000000a34377223 */ /* 0x080fe20000000037 */
[-C--:B------:R-:W-:Y:S01]  /*5ee0*/  FFMA R11, R11, R10.reuse, R0 ;  /* 0x0000000a0b0b7223 */ /* 0x080fe20000000000 */
[-C--:B------:R-:W-:Y:S01]  /*5ef0*/  FFMA R35, R68, R10.reuse, R35 ;  /* 0x0000000a44237223 */ /* 0x080fe20000000023 */
[-C--:B------:R-:W-:Y:S01]  /*5f00*/  FFMA R3, R3, R10.reuse, R32 ;  /* 0x0000000a03037223 */ /* 0x080fe20000000020 */
[----:B------:R-:W-:Y:S01]  /*5f10*/  FFMA R7, R38, R10, R7 ;  /* 0x0000000a26077223 */ /* 0x000fe20000000007 */
[----:B------:R-:W-:Y:S04]  /*5f20*/  STG.E desc[UR6][R8.64+0x3e8], R31 ;  /* 0x0003e81f08007986 */ /* 0x000fe8000c101906 */
        /* <DEDUP_REMOVED lines=22> */
[----:B------:R-:W-:Y:S01]  /*6090*/  STG.E desc[UR6][R8.64+0x960], R7 ;  /* 0x0009600708007986 */ /* 0x000fe2000c101906 */
[----:B------:R-:W-:Y:S05]  /*60a0*/  EXIT ;  /* 0x000000000000794d */ /* 0x000fea0003800000 */
        .weak           $__internal_0_$__cuda_sm20_rcp_rn_f32_slowpath
        .type           $__internal_0_$__cuda_sm20_rcp_rn_f32_slowpath,@function
        .size           $__internal_0_$__cuda_sm20_rcp_rn_f32_slowpath,($__internal_1_$__cuda_sm3x_div_rn_noftz_f32_slowpath - $__internal_0_$__cuda_sm20_rcp_rn_f32_slowpath)
$__internal_0_$__cuda_sm20_rcp_rn_f32_slowpath:
[----:B------:R-:W-:Y:S01]  /*60b0*/  SHF.L.U32 R20, R61, 0x1, RZ ;  /* 0x000000013d147819 */ /* 0x000fe200000006ff */
[----:B------:R-:W-:Y:S03]  /*60c0*/  BSSY.RECONVERGENT B1, `(.L_x_25) ;  /* 0x0000030000017945 */ /* 0x000fe60003800200 */
[----:B------:R-:W-:-:S04]  /*60d0*/  SHF.R.U32.HI R20, RZ, 0x18, R20 ;  /* 0x00000018ff147819 */ /* 0x000fc80000011614 */
[----:B------:R-:W-:-:S13]  /*60e0*/  ISETP.NE.U32.AND P0, PT, R20, RZ, PT ;  /* 0x000000ff1400720c */ /* 0x000fda0003f05070 */
[----:B------:R-:W-:Y:S05]  /*60f0*/  @P0 BRA `(.L_x_26) ;  /* 0x0000000000280947 */ /* 0x000fea0003800000 */
[----:B------:R-:W-:-:S04]  /*6100*/  SHF.L.U32 R0, R61, 0x1, RZ ;  /* 0x000000013d007819 */ /* 0x000fc800000006ff */
[----:B------:R-:W-:-:S13]  /*6110*/  ISETP.NE.AND P0, PT, R0, RZ, PT ;  /* 0x000000ff0000720c */ /* 0x000fda0003f05270 */
[----:B------:R-:W-:Y:S01]  /*6120*/  @P0 FFMA R20, R61, 1.84467440737095516160e+19, RZ ;  /* 0x5f8000003d140823 */ /* 0x000fe200000000ff */
[----:B------:R-:W-:Y:S08]  /*6130*/  @!P0 MUFU.RCP R21, R61 ;  /* 0x0000003d00158308 */ /* 0x000ff00000001000 */
[----:B------:R-:W0:Y:S02]  /*6140*/  @P0 MUFU.RCP R0, R20 ;  /* 0x0000001400000308 */ /* 0x000e240000001000 */
[----:B0-----:R-:W-:-:S04]  /*6150*/  @P0 FFMA R20, R20, R0, -1 ;  /* 0xbf80000014140423 */ /* 0x001fc80000000000 */
[----:B------:R-:W-:-:S04]  /*6160*/  @P0 FADD.FTZ R20, -R20, -RZ ;  /* 0x800000ff14140221 */ /* 0x000fc80000010100 */
[----:B------:R-:W-:-:S04]  /*6170*/  @P0 FFMA R20, R0, R20, R0 ;  /* 0x0000001400140223 */ /* 0x000fc80000000000 */
[----:B------:R-:W-:Y:S01]  /*6180*/  @P0 FFMA R21, R20, 1.84467440737095516160e+19, RZ ;  /* 0x5f80000014150823 */ /* 0x000fe200000000ff */
[----:B------:R-:W-:Y:S06]  /*6190*/  BRA `(.L_x_27) ;  /* 0x0000000000887947 */ /* 0x000fec0003800000 */
.L_x_26:
[----:B------:R-:W-:-:S04]  /*61a0*/  IADD3 R0, PT, PT, R20, -0xfd, RZ ;  /* 0xffffff0314007810 */ /* 0x000fc80007ffe0ff */
[----:B------:R-:W-:-:S13]  /*61b0*/  ISETP.GT.U32.AND P0, PT, R0, 0x1, PT ;  /* 0x000000010000780c */ /* 0x000fda0003f04070 */
[----:B------:R-:W-:Y:S05]  /*61c0*/  @P0 BRA `(.L_x_28) ;  /* 0x0000000000780947 */ /* 0x000fea0003800000 */
[----:B------:R-:W-:Y:S01]  /*61d0*/  LOP3.LUT R23, R61, 0x7fffff, RZ, 0xc0, !PT ;  /* 0x007fffff3d177812 */ /* 0x000fe200078ec0ff */
[----:B------:R-:W-:Y:S01]  /*61e0*/  HFMA2 R21, -RZ, RZ, 0, 1.78813934326171875e-07 ;  /* 0x00000003ff157431 */ /* 0x000fe200000001ff */
[----:B------:R-:W-:Y:S02]  /*61f0*/  IADD3 R20, PT, PT, R20, -0xfc, RZ ;  /* 0xffffff0414147810 */ /* 0x000fe40007ffe0ff */
[----:B------:R-:W-:-:S04]  /*6200*/  LOP3.LUT R23, R23, 0x3f800000, RZ, 0xfc, !PT ;  /* 0x3f80000017177812 */ /* 0x000fc800078efcff */
[----:B------:R-:W0:Y:S01]  /*6210*/  MUFU.RCP R59, R23 ;  /* 0x00000017003b7308 */ /* 0x000e220000001000 */
[----:B------:R-:W-:Y:S01]  /*6220*/  SHF.L.U32 R21, R21, R0, RZ ;  /* 0x0000000015157219 */ /* 0x000fe200000006ff */
[----:B0-----:R-:W-:-:S04]  /*6230*/  FFMA R23, R23, R59, -1 ;  /* 0xbf80000017177423 */ /* 0x001fc8000000003b */
[----:B------:R-:W-:-:S04]  /*6240*/  FADD.FTZ R23, -R23, -RZ ;  /* 0x800000ff17177221 */ /* 0x000fc80000010100 */
[CCC-:B------:R-:W-:Y:S01]  /*6250*/  FFMA.RM R60, R59.reuse, R23.reuse, R59.reuse ;  /* 0x000000173b3c7223 */ /* 0x1c0fe2000000403b */
[----:B------:R-:W-:-:S04]  /*6260*/  FFMA.RP R23, R59, R23, R59 ;  /* 0x000000173b177223 */ /* 0x000fc8000000803b */
[C---:B------:R-:W-:Y:S02]  /*6270*/  LOP3.LUT R59, R60.reuse, 0x7fffff, RZ, 0xc0, !PT ;  /* 0x007fffff3c3b7812 */ /* 0x040fe400078ec0ff */
[----:B------:R-:W-:Y:S02]  /*6280*/  FSETP.NEU.FTZ.AND P0, PT, R60, R23, PT ;  /* 0x000000173c00720b */ /* 0x000fe40003f1d000 */
[----:B------:R-:W-:Y:S02]  /*6290*/  LOP3.LUT R59, R59, 0x800000, RZ, 0xfc, !PT ;  /* 0x008000003b3b7812 */ /* 0x000fe400078efcff */
[----:B------:R-:W-:Y:S02]  /*62a0*/  SEL R23, RZ, 0xffffffff, !P0 ;  /* 0xffffffffff177807 */ /* 0x000fe40004000000 */
[----:B------:R-:W-:Y:S02]  /*62b0*/  LOP3.LUT R21, R21, R59, RZ, 0xc0, !PT ;  /* 0x0000003b15157212 */ /* 0x000fe400078ec0ff */
[----:B------:R-:W-:-:S02]  /*62c0*/  IADD3 R23, PT, PT, -R23, RZ, RZ ;  /* 0x000000ff17177210 */ /* 0x000fc40007ffe1ff */
[-C--:B------:R-:W-:Y:S02]  /*62d0*/  SHF.R.U32.HI R21, RZ, R0.reuse, R21 ;  /* 0x00000000ff157219 */ /* 0x080fe40000011615 */
[--C-:B------:R-:W-:Y:S02]  /*62e0*/  LOP3.LUT P1, RZ, R23, R0, R59.reuse, 0xf8, !PT ;  /* 0x0000000017ff7212 */ /* 0x100fe4000782f83b */
[C---:B------:R-:W-:Y:S02]  /*62f0*/  LOP3.LUT P0, RZ, R21.reuse, 0x1, RZ, 0xc0, !PT ;  /* 0x0000000115ff7812 */ /* 0x040fe4000780c0ff */
[----:B------:R-:W-:Y:S02]  /*6300*/  LOP3.LUT P2, RZ, R21, 0x2, RZ, 0xc0, !PT ;  /* 0x0000000215ff7812 */ /* 0x000fe4000784c0ff */
[----:B------:R-:W-:Y:S02]  /*6310*/  SHF.R.U32.HI R20, RZ, R20, R59 ;  /* 0x00000014ff147219 */ /* 0x000fe4000001163b */
[----:B------:R-:W-:-:S02]  /*6320*/  PLOP3.LUT P0, PT, P0, P1, P2, 0xe0, 0x0 ;  /* 0x000000000000781c */ /* 0x000fc40000703c20 */
[----:B------:R-:W-:Y:S02]  /*6330*/  LOP3.LUT P1, RZ, R61, 0x7fffff, RZ, 0xc0, !PT ;  /* 0x007fffff3dff7812 */ /* 0x000fe4000782c0ff */
[----:B------:R-:W-:-:S04]  /*6340*/  SEL R0, RZ, 0x1, !P0 ;  /* 0x00000001ff007807 */ /* 0x000fc80004000000 */
[----:B------:R-:W-:-:S04]  /*6350*/  IADD3 R0, PT, PT, -R0, RZ, RZ ;  /* 0x000000ff00007210 */ /* 0x000fc80007ffe1ff */
[----:B------:R-:W-:-:S13]  /*6360*/  ISETP.GE.AND P0, PT, R0, RZ, PT ;  /* 0x000000ff0000720c */ /* 0x000fda0003f06270 */
[----:B------:R-:W-:-:S04]  /*6370*/  @!P0 IADD3 R20, PT, PT, R20, 0x1, RZ ;  /* 0x0000000114148810 */ /* 0x000fc80007ffe0ff */
[----:B------:R-:W-:-:S04]  /*6380*/  @!P1 SHF.L.U32 R20, R20, 0x1, RZ ;  /* 0x0000000114149819 */ /* 0x000fc800000006ff */
[----:B------:R-:W-:Y:S01]  /*6390*/  LOP3.LUT R21, R20, 0x80000000, R61, 0xf8, !PT ;  /* 0x8000000014157812 */ /* 0x000fe200078ef83d */
[----:B------:R-:W-:Y:S06]  /*63a0*/  BRA `(.L_x_27) ;  /* 0x0000000000047947 */ /* 0x000fec0003800000 */
.L_x_28:
[----:B------:R0:W1:Y:S02]  /*63b0*/  MUFU.RCP R21, R61 ;  /* 0x0000003d00157308 */ /* 0x0000640000001000 */
.L_x_27:
[----:B------:R-:W-:Y:S05]  /*63c0*/  BSYNC.RECONVERGENT B1 ;  /* 0x0000000000017941 */ /* 0x000fea0003800200 */
.L_x_25:
[----:B------:R-:W-:-:S04]  /*63d0*/  MOV R23, 0x0 ;  /* 0x0000000000177802 */ /* 0x000fc80000000f00 */
[----:B01----:R-:W-:Y:S05]  /*63e0*/  RET.REL.NODEC R22 `(_Z9volumerhsILi5ELi125ELi5EEvPfPKfS2_fS2_i) ;  /* 0xffffff9c16047950 */ /* 0x003fea0003c3ffff */
        .weak           $__internal_1_$__cuda_sm3x_div_rn_noftz_f32_slowpath
        .type           $__internal_1_$__cuda_sm3x_div_rn_noftz_f32_slowpath,@function
        .size           $__internal_1_$__cuda_sm3x_div_rn_noftz_f32_slowpath,(.L_x_42 - $__internal_1_$__cuda_sm3x_div_rn_noftz_f32_slowpath)
$__internal_1_$__cuda_sm3x_div_rn_noftz_f32_slowpath:
[----:B------:R-:W-:Y:S01]  /*63f0*/  SHF.R.U32.HI R21, RZ, 0x17, R61 ;  /* 0x00000017ff157819 */ /* 0x000fe2000001163d */
[----:B------:R-:W-:Y:S01]  /*6400*/  BSSY.RECONVERGENT B1, `(.L_x_29) ;  /* 0x0000063000017945 */ /* 0x000fe20003800200 */
[----:B------:R-:W-:Y:S02]  /*6410*/  SHF.R.U32.HI R60, RZ, 0x17, R0 ;  /* 0x00000017ff3c7819 */ /* 0x000fe40000011600 */
[----:B------:R-:W-:Y:S02]  /*6420*/  LOP3.LUT R21, R21, 0xff, RZ, 0xc0, !PT ;  /* 0x000000ff15157812 */ /* 0x000fe400078ec0ff */
[----:B------:R-:W-:Y:S02]  /*6430*/  LOP3.LUT R60, R60, 0xff, RZ, 0xc0, !PT ;  /* 0x000000ff3c3c7812 */ /* 0x000fe400078ec0ff */
[----:B------:R-:W-:Y:S02]  /*6440*/  IADD3 R23, PT, PT, R21, -0x1, RZ ;  /* 0xffffffff15177810 */ /* 0x000fe40007ffe0ff */
[----:B------:R-:W-:-:S02]  /*6450*/  IADD3 R59, PT, PT, R60, -0x1, RZ ;  /* 0xffffffff3c3b7810 */ /* 0x000fc40007ffe0ff */
[----:B------:R-:W-:-:S04]  /*6460*/  ISETP.GT.U32.AND P0, PT, R23, 0xfd, PT ;  /* 0x000000fd1700780c */ /* 0x000fc80003f04070 */
[----:B------:R-:W-:-:S13]  /*6470*/  ISETP.GT.U32.OR P0, PT, R59, 0xfd, P0 ;  /* 0x000000fd3b00780c */ /* 0x000fda0000704470 */
[----:B------:R-:W-:Y:S01]  /*6480*/  @!P0 MOV R22, RZ ;  /* 0x000000ff00168202 */ /* 0x000fe20000000f00 */
[----:B------:R-:W-:Y:S06]  /*6490*/  @!P0 BRA `(.L_x_30) ;  /* 0x00000000005c8947 */ /* 0x000fec0003800000 */
[----:B------:R-:W-:Y:S02]  /*64a0*/  FSETP.GTU.FTZ.AND P0, PT, |R0|, +INF , PT ;  /* 0x7f8000000000780b */ /* 0x000fe40003f1c200 */
[----:B------:R-:W-:-:S04]  /*64b0*/  FSETP.GTU.FTZ.AND P1, PT, |R61|, +INF , PT ;  /* 0x7f8000003d00780b */ /* 0x000fc80003f3c200 */
[----:B------:R-:W-:-:S13]  /*64c0*/  PLOP3.LUT P0, PT, P0, P1, PT, 0xf8, 0x8f ;  /* 0x00000000008f781c */ /* 0x000fda0000703f70 */
[----:B------:R-:W-:Y:S05]  /*64d0*/  @P0 BRA `(.L_x_31) ;  /* 0x0000000400500947 */ /* 0x000fea0003800000 */
[----:B------:R-:W-:-:S13]  /*64e0*/  LOP3.LUT P0, RZ, R61, 0x7fffffff, R0, 0xc8, !PT ;  /* 0x7fffffff3dff7812 */ /* 0x000fda000780c800 */
[----:B------:R-:W-:Y:S05]  /*64f0*/  @!P0 BRA `(.L_x_32) ;  /* 0x0000000400408947 */ /* 0x000fea0003800000 */
[C---:B------:R-:W-:Y:S02]  /*6500*/  FSETP.NEU.FTZ.AND P2, PT, |R0|.reuse, +INF , PT ;  /* 0x7f8000000000780b */ /* 0x040fe40003f5d200 */
[----:B------:R-:W-:Y:S02]  /*6510*/  FSETP.NEU.FTZ.AND P1, PT, |R61|, +INF , PT ;  /* 0x7f8000003d00780b */ /* 0x000fe40003f3d200 */
[----:B------:R-:W-:-:S11]  /*6520*/  FSETP.NEU.FTZ.AND P0, PT, |R0|, +INF , PT ;  /* 0x7f8000000000780b */ /* 0x000fd60003f1d200 */
[----:B------:R-:W-:Y:S05]  /*6530*/  @!P1 BRA !P2, `(.L_x_32) ;  /* 0x0000000400309947 */ /* 0x000fea0005000000 */
[----:B------:R-:W-:-:S04]  /*6540*/  LOP3.LUT P2, RZ, R0, 0x7fffffff, RZ, 0xc0, !PT ;  /* 0x7fffffff00ff7812 */ /* 0x000fc8000784c0ff */
[----:B------:R-:W-:-:S13]  /*6550*/  PLOP3.LUT P1, PT, P1, P2, PT, 0x2f, 0xf2 ;  /* 0x0000000000f2781c */ /* 0x000fda0000f24577 */
[----:B------:R-:W-:Y:S05]  /*6560*/  @P1 BRA `(.L_x_33) ;  /* 0x00000004001c1947 */ /* 0x000fea0003800000 */
[----:B------:R-:W-:-:S04]  /*6570*/  LOP3.LUT P1, RZ, R61, 0x7fffffff, RZ, 0xc0, !PT ;  /* 0x7fffffff3dff7812 */ /* 0x000fc8000782c0ff */
[----:B------:R-:W-:-:S13]  /*6580*/  PLOP3.LUT P0, PT, P0, P1, PT, 0x2f, 0xf2 ;  /* 0x0000000000f2781c */ /* 0x000fda0000702577 */
[----:B------:R-:W-:Y:S05]  /*6590*/  @P0 BRA `(.L_x_34) ;  /* 0x0000000400040947 */ /* 0x000fea0003800000 */
[----:B------:R-:W-:Y:S02]  /*65a0*/  ISETP.GE.AND P0, PT, R59, RZ, PT ;  /* 0x000000ff3b00720c */ /* 0x000fe40003f06270 */
[----:B------:R-:W-:-:S11]  /*65b0*/  ISETP.GE.AND P1, PT, R23, RZ, PT ;  /* 0x000000ff1700720c */ /* 0x000fd60003f26270 */
[----:B------:R-:W-:Y:S01]  /*65c0*/  @P0 MOV R22, RZ ;  /* 0x000000ff00160202 */ /* 0x000fe20000000f00 */
[----:B------:R-:W-:Y:S01]  /*65d0*/  @!P0 FFMA R0, R0, 1.84467440737095516160e+19, RZ ;  /* 0x5f80000000008823 */ /* 0x000fe200000000ff */
[----:B------:R-:W-:Y:S01]  /*65e0*/  @!P0 MOV R22, 0xffffffc0 ;  /* 0xffffffc000168802 */ /* 0x000fe20000000f00 */
[----:B------:R-:W-:-:S03]  /*65f0*/  @!P1 FFMA R61, R61, 1.84467440737095516160e+19, RZ ;  /* 0x5f8000003d3d9823 */ /* 0x000fc600000000ff */
[----:B------:R-:W-:-:S07]  /*6600*/  @!P1 IADD3 R22, PT, PT, R22, 0x40, RZ ;  /* 0x0000004016169810 */ /* 0x000fce0007ffe0ff */
.L_x_30:
[----:B------:R-:W-:Y:S01]  /*6610*/  LEA R59, R21, 0xc0800000, 0x17 ;  /* 0xc0800000153b7811 */ /* 0x000fe200078eb8ff */
[----:B------:R-:W-:Y:S01]  /*6620*/  BSSY.RECONVERGENT B2, `(.L_x_35) ;  /* 0x0000036000027945 */ /* 0x000fe20003800200 */
[----:B------:R-:W-:Y:S02]  /*6630*/  IADD3 R60, PT, PT, R60, -0x7f, RZ ;  /* 0xffffff813c3c7810 */ /* 0x000fe40007ffe0ff */
[----:B------:R-:W-:-:S03]  /*6640*/  IADD3 R59, PT, PT, -R59, R61, RZ ;  /* 0x0000003d3b3b7210 */ /* 0x000fc60007ffe1ff */
[C---:B------:R-:W-:Y:S01]  /*6650*/  IMAD R0, R60.reuse, -0x800000, R0 ;  /* 0xff8000003c007824 */ /* 0x040fe200078e0200 */
[----:B------:R0:W1:Y:S01]  /*6660*/  MUFU.RCP R23, R59 ;  /* 0x0000003b00177308 */ /* 0x0000620000001000 */
[----:B------:R-:W-:-:S04]  /*6670*/  IADD3 R60, PT, PT, R60, 0x7f, -R21 ;  /* 0x0000007f3c3c7810 */ /* 0x000fc80007ffe815 */
[----:B------:R-:W-:Y:S01]  /*6680*/  IADD3 R22, PT, PT, R60, R22, RZ ;  /* 0x000000163c167210 */ /* 0x000fe20007ffe0ff */
[----:B0-----:R-:W-:-:S04]  /*6690*/  FADD.FTZ R59, -R59, -RZ ;  /* 0x800000ff3b3b7221 */ /* 0x001fc80000010100 */
[----:B-1----:R-:W-:-:S04]  /*66a0*/  FFMA R61, R23, R59, 1 ;  /* 0x3f800000173d7423 */ /* 0x002fc8000000003b */
[----:B------:R-:W-:-:S04]  /*66b0*/  FFMA R23, R23, R61, R23 ;  /* 0x0000003d17177223 */ /* 0x000fc80000000017 */
[----:B------:R-:W-:-:S04]  /*66c0*/  FFMA R61, R0, R23, RZ ;  /* 0x00000017003d7223 */ /* 0x000fc800000000ff */
[----:B------:R-:W-:-:S04]  /*66d0*/  FFMA R62, R59, R61, R0 ;  /* 0x0000003d3b3e7223 */ /* 0x000fc80000000000 */
[----:B------:R-:W-:-:S04]  /*66e0*/  FFMA R62, R23, R62, R61 ;  /* 0x0000003e173e7223 */ /* 0x000fc8000000003d */
[----:B------:R-:W-:-:S04]  /*66f0*/  FFMA R0, R59, R62, R0 ;  /* 0x0000003e3b007223 */ /* 0x000fc80000000000 */
[----:B------:R-:W-:-:S05]  /*6700*/  FFMA R59, R23, R0, R62 ;  /* 0x00000000173b7223 */ /* 0x000fca000000003e */
[----:B------:R-:W-:-:S04]  /*6710*/  SHF.R.U32.HI R21, RZ, 0x17, R59 ;  /* 0x00000017ff157819 */ /* 0x000fc8000001163b */
[----:B------:R-:W-:-:S04]  /*6720*/  LOP3.LUT R21, R21, 0xff, RZ, 0xc0, !PT ;  /* 0x000000ff15157812 */ /* 0x000fc800078ec0ff */
[----:B------:R-:W-:-:S04]  /*6730*/  IADD3 R21, PT, PT, R21, R22, RZ ;  /* 0x0000001615157210 */ /* 0x000fc80007ffe0ff */
[----:B------:R-:W-:-:S04]  /*6740*/  IADD3 R60, PT, PT, R21, -0x1, RZ ;  /* 0xffffffff153c7810 */ /* 0x000fc80007ffe0ff */
[----:B------:R-:W-:-:S13]  /*6750*/  ISETP.GE.U32.AND P0, PT, R60, 0xfe, PT ;  /* 0x000000fe3c00780c */ /* 0x000fda0003f06070 */
[----:B------:R-:W-:Y:S05]  /*6760*/  @!P0 BRA `(.L_x_36) ;  /* 0x0000000000808947 */ /* 0x000fea0003800000 */
[----:B------:R-:W-:-:S13]  /*6770*/  ISETP.GT.AND P0, PT, R21, 0xfe, PT ;  /* 0x000000fe1500780c */ /* 0x000fda0003f04270 */
[----:B------:R-:W-:Y:S05]  /*6780*/  @P0 BRA `(.L_x_37) ;  /* 0x00000000006c0947 */ /* 0x000fea0003800000 */
[----:B------:R-:W-:-:S13]  /*6790*/  ISETP.GE.AND P0, PT, R21, 0x1, PT ;  /* 0x000000011500780c */ /* 0x000fda0003f06270 */
[----:B------:R-:W-:Y:S05]  /*67a0*/  @P0 BRA `(.L_x_38) ;  /* 0x0000000000740947 */ /* 0x000fea0003800000 */
[----:B------:R-:W-:Y:S02]  /*67b0*/  ISETP.GE.AND P0, PT, R21, -0x18, PT ;  /* 0xffffffe81500780c */ /* 0x000fe40003f06270 */
[----:B------:R-:W-:-:S11]  /*67c0*/  LOP3.LUT R59, R59, 0x80000000, RZ, 0xc0, !PT ;  /* 0x800000003b3b7812 */ /* 0x000fd600078ec0ff */
[----:B------:R-:W-:Y:S05]  /*67d0*/  @!P0 BRA `(.L_x_38) ;  /* 0x0000000000688947 */ /* 0x000fea0003800000 */
[CCC-:B------:R-:W-:Y:S01]  /*67e0*/  FFMA.RZ R22, R23.reuse, R0.reuse, R62.reuse ;  /* 0x0000000017167223 */ /* 0x1c0fe2000000c03e */
[CCC-:B------:R-:W-:Y:S01]  /*67f0*/  FFMA.RP R60, R23.reuse, R0.reuse, R62.reuse ;  /* 0x00000000173c7223 */ /* 0x1c0fe2000000803e */
[----:B------:R-:W-:Y:S01]  /*6800*/  FFMA.RM R23, R23, R0, R62 ;  /* 0x0000000017177223 */ /* 0x000fe2000000403e */
[C---:B------:R-:W-:Y:S02]  /*6810*/  IADD3 R0, PT, PT, R21.reuse, 0x20, RZ ;  /* 0x0000002015007810 */ /* 0x040fe40007ffe0ff */
[----:B------:R-:W-:Y:S02]  /*6820*/  LOP3.LUT R22, R22, 0x7fffff, RZ, 0xc0, !PT ;  /* 0x007fffff16167812 */ /* 0x000fe400078ec0ff */
[C---:B------:R-:W-:Y:S02]  /*6830*/  ISETP.NE.AND P2, PT, R21.reuse, RZ, PT ;  /* 0x000000ff1500720c */ /* 0x040fe40003f45270 */
[----:B------:R-:W-:Y:S02]  /*6840*/  LOP3.LUT R22, R22, 0x800000, RZ, 0xfc, !PT ;  /* 0x0080000016167812 */ /* 0x000fe400078efcff */
[----:B------:R-:W-:-:S02]  /*6850*/  ISETP.NE.AND P1, PT, R21, RZ, PT ;  /* 0x000000ff1500720c */ /* 0x000fc40003f25270 */
[----:B------:R-:W-:Y:S02]  /*6860*/  IADD3 R21, PT, PT, -R21, RZ, RZ ;  /* 0x000000ff15157210 */ /* 0x000fe40007ffe1ff */
[----:B------:R-:W-:Y:S02]  /*6870*/  SHF.L.U32 R0, R22, R0, RZ ;  /* 0x0000000016007219 */ /* 0x000fe400000006ff */
[----:B------:R-:W-:Y:S02]  /*6880*/  FSETP.NEU.FTZ.AND P0, PT, R60, R23, PT ;  /* 0x000000173c00720b */ /* 0x000fe40003f1d000 */
[----:B------:R-:W-:Y:S02]  /*6890*/  SEL R21, R21, RZ, P2 ;  /* 0x000000ff15157207 */ /* 0x000fe40001000000 */
[----:B------:R-:W-:Y:S02]  /*68a0*/  ISETP.NE.AND P1, PT, R0, RZ, P1 ;  /* 0x000000ff0000720c */ /* 0x000fe40000f25270 */
[----:B------:R-:W-:-:S02]  /*68b0*/  SHF.R.U32.HI R22, RZ, R21, R22 ;  /* 0x00000015ff167219 */ /* 0x000fc40000011616 */
[----:B------:R-:W-:Y:S02]  /*68c0*/  PLOP3.LUT P0, PT, P0, P1, PT, 0xf8, 0x8f ;  /* 0x00000000008f781c */ /* 0x000fe40000703f70 */
[----:B------:R-:W-:Y:S02]  /*68d0*/  SHF.R.U32.HI R21, RZ, 0x1, R22 ;  /* 0x00000001ff157819 */ /* 0x000fe40000011616 */
[----:B------:R-:W-:-:S04]  /*68e0*/  SEL R0, RZ, 0x1, !P0 ;  /* 0x00000001ff007807 */ /* 0x000fc80004000000 */
[----:B------:R-:W-:-:S04]  /*68f0*/  LOP3.LUT R0, R0, 0x1, R21, 0xf8, !PT ;  /* 0x0000000100007812 */ /* 0x000fc800078ef815 */
[----:B------:R-:W-:-:S04]  /*6900*/  LOP3.LUT R0, R0, R22, RZ, 0xc0, !PT ;  /* 0x0000001600007212 */ /* 0x000fc800078ec0ff */
[----:B------:R-:W-:-:S04]  /*6910*/  IADD3 R0, PT, PT, R21, R0, RZ ;  /* 0x0000000015007210 */ /* 0x000fc80007ffe0ff */
[----:B------:R-:W-:Y:S01]  /*6920*/  LOP3.LUT R59, R0, R59, RZ, 0xfc, !PT ;  /* 0x0000003b003b7212 */ /* 0x000fe200078efcff */
[----:B------:R-:W-:Y:S06]  /*6930*/  BRA `(.L_x_38) ;  /* 0x0000000000107947 */ /* 0x000fec0003800000 */
.L_x_37:
[----:B------:R-:W-:-:S04]  /*6940*/  LOP3.LUT R59, R59, 0x80000000, RZ, 0xc0, !PT ;  /* 0x800000003b3b7812 */ /* 0x000fc800078ec0ff */
[----:B------:R-:W-:Y:S01]  /*6950*/  LOP3.LUT R59, R59, 0x7f800000, RZ, 0xfc, !PT ;  /* 0x7f8000003b3b7812 */ /* 0x000fe200078efcff */
[----:B------:R-:W-:Y:S06]  /*6960*/  BRA `(.L_x_38) ;  /* 0x0000000000047947 */ /* 0x000fec0003800000 */
.L_x_36:
[----:B------:R-:W-:-:S07]  /*6970*/  LEA R59, R22, R59, 0x17 ;  /* 0x0000003b163b7211 */ /* 0x000fce00078eb8ff */
.L_x_38:
[----:B------:R-:W-:Y:S05]  /*6980*/  BSYNC.RECONVERGENT B2 ;  /* 0x0000000000027941 */ /* 0x000fea0003800200 */
.L_x_35:
[----:B------:R-:W-:Y:S01]  /*6990*/  MOV R0, R59 ;  /* 0x0000003b00007202 */ /* 0x000fe20000000f00 */
[----:B------:R-:W-:Y:S06]  /*69a0*/  BRA `(.L_x_39) ;  /* 0x0000000000207947 */ /* 0x000fec0003800000 */
.L_x_34:
[----:B------:R-:W-:-:S04]  /*69b0*/  LOP3.LUT R0, R61, 0x80000000, R0, 0x48, !PT ;  /* 0x800000003d007812 */ /* 0x000fc800078e4800 */
[----:B------:R-:W-:Y:S01]  /*69c0*/  LOP3.LUT R0, R0, 0x7f800000, RZ, 0xfc, !PT ;  /* 0x7f80000000007812 */ /* 0x000fe200078efcff */
[----:B------:R-:W-:Y:S06]  /*69d0*/  BRA `(.L_x_39) ;  /* 0x0000000000147947 */ /* 0x000fec0003800000 */
.L_x_33:
[----:B------:R-:W-:Y:S01]  /*69e0*/  LOP3.LUT R0, R61, 0x80000000, R0, 0x48, !PT ;  /* 0x800000003d007812 */ /* 0x000fe200078e4800 */
[----:B------:R-:W-:Y:S06]  /*69f0*/  BRA `(.L_x_39) ;  /* 0x00000000000c7947 */ /* 0x000fec0003800000 */
.L_x_32:
[----:B------:R-:W0:Y:S01]  /*6a00*/  MUFU.RSQ R0, -QNAN ;  /* 0xffc0000000007908 */ /* 0x000e220000001400 */
[----:B------:R-:W-:Y:S05]  /*6a10*/  BRA `(.L_x_39) ;  /* 0x0000000000047947 */ /* 0x000fea0003800000 */
.L_x_31:
[----:B------:R-:W-:-:S07]  /*6a20*/  FADD.FTZ R0, R0, R61 ;  /* 0x0000003d00007221 */ /* 0x000fce0000010000 */
.L_x_39:
[----:B------:R-:W-:Y:S05]  /*6a30*/  BSYNC.RECONVERGENT B1 ;  /* 0x0000000000017941 */ /* 0x000fea0003800200 */
.L_x_29:
[----:B------:R-:W-:-:S04]  /*6a40*/  HFMA2 R21, -RZ, RZ, 0, 0 ;  /* 0x00000000ff157431 */ /* 0x000fc800000001ff */
[----:B0-----:R-:W-:Y:S05]  /*6a50*/  RET.REL.NODEC R20 `(_Z9volumerhsILi5ELi125ELi5EEvPfPKfS2_fS2_i) ;  /* 0xffffff9414687950 */ /* 0x001fea0003c3ffff */
.L_x_40:
[----:B------:R-:W-:-:S00]  /*6a60*/  BRA `(.L_x_40) ;  /* 0xfffffffc00fc7947 */ /* 0x000fc0000383ffff */
[----:B------:R-:W-:-:S00]  /*6a70*/  NOP ;  /* 0x0000000000007918 */ /* 0x000fc00000000000 */
        /* <DEDUP_REMOVED lines=8> */
.L_x_42:


//--------------------- .nv.shared._Z9volumerhsILi5ELi125ELi5EEvPfPKfS2_fS2_i --------------------------
	.section	.nv.shared._Z9volumerhsILi5ELi125ELi5EEvPfPKfS2_fS2_i,"aw",@nobits
	.sectionflags	@""
	.align	4
.nv.shared._Z9volumerhsILi5ELi125ELi5EEvPfPKfS2_fS2_i:
	.zero		2124


//--------------------- .nv.shared.reserved.0     --------------------------
	.section	.nv.shared.reserved.0,"aw",@nobits
	.weak		__nv_reservedSMEM_offset_0_alias
	.size		__nv_reservedSMEM_offset_0_alias, 0, 64
	.other		__nv_reservedSMEM_offset_0_alias,@"STO_CUDA_RESERVED_SHARED STV_DEFAULT"
__nv_reservedSMEM_offset_0_alias:
	.zero		0
	.zero		64


//--------------------- .nv.constant0._Z9volumerhsILi5ELi125ELi5EEvPfPKfS2_fS2_i --------------------------
	.section	.nv.constant0._Z9volumerhsILi5ELi125ELi5EEvPfPKfS2_fS2_i,"a",@progbits
	.sectionflags	@""
	.align	4
.nv.constant0._Z9volumerhsILi5ELi125ELi5EEvPfPKfS2_fS2_i:
	.zero		940


//--------------------- SYMBOLS --------------------------

	.type		.nv.reservedSmem.offset0,@object
	.size		.nv.reservedSmem.offset0,0x4
	.type		.nv.reservedSmem.cap,@object
	.size		.nv.reservedSmem.cap,0x4
